	.target	sm_90a

	.elftype	@"ET_EXEC"


//--------------------- .note.nv.tkinfo           --------------------------
	.section	.note.nv.tkinfo,"",@"SHT_NOTE"
	.sectionflags	@"SHF_NOTE_NV_TKINFO"
	.tkinfo
        /*0018*/ 	.word	0x00000002
        /*0030*/ 	.string	""
        /*0030*/ 	.string	"ptxas"
        /*0030*/ 	.string	"Cuda compilation tools, release 13.0, V13.0.88"
        /*0030*/ 	.string	"Build cuda_13.0.r13.0/compiler.36424714_0"
        /*0030*/ 	.string	"-arch sm_90a -m 64 "



//--------------------- .note.nv.cuinfo           --------------------------
	.section	.note.nv.cuinfo,"",@"SHT_NOTE"
	.sectionflags	@"SHF_NOTE_NV_CUINFO"
        /*0018*/ 	.short	0x0002
        /*001a*/ 	.short	0x005a
        /*001c*/ 	.short	0x0082
	.zero		2


//--------------------- .nv.info                  --------------------------
	.section	.nv.info,"",@"SHT_CUDA_INFO"
	.align	4


	//----- nvinfo : EIATTR_REGCOUNT
	.align		4
        /*0000*/ 	.byte	0x04, 0x2f
        /*0002*/ 	.short	(.L_15 - .L_14)
	.align		4
.L_14:
        /*0004*/ 	.word	index@(_ZN7cutlass13device_kernelINS_4gemm6kernel13GemmUniversalIN4cute5tupleIJiiiiEEENS1_10collective13CollectiveMmaINS1_34MainloopSm90TmaGmmaWarpSpecializedILi14ENS5_IJNS4_1CILi2EEENSA_ILi1EEESC_EEENS1_35KernelTmaWarpSpecializedCooperativeEEENS5_IJNSA_ILi128EEESG_NSA_ILi64EEEEEEaNS5_IJlSC_lEEEaSJ_NS4_8TiledMMAINS4_8MMA_AtomIJNS4_4SM904GMMA27MMA_64x128x32_S32S8S8_SS_TNEEEENS4_6LayoutISD_NS5_IJSC_NSA_ILi0EEESR_EEEEENS5_IJNS4_10UnderscoreESU_SU_EEEEENS4_13SM90_TMA_LOADENS4_14ComposedLayoutINS4_7SwizzleILi2ELi4ELi3EEENS4_18smem_ptr_flag_bitsILi8EEENSQ_INS5_IJNSA_ILi8EEESH_EEENS5_IJSH_SC_EEEEEEEvNS4_8identityENS4_23SM90_TMA_LOAD_MULTICASTES17_vS18_EENS_8epilogue10collective6detail29Sm90TmaWarpSpecializedAdapterINS1C_15DefaultEpilogueIaSJ_SJ_NS1B_6thread17LinearCombinationIaLi1EiiLNS1G_9ScaleType4KindE0ELNS_15FloatRoundStyleE2EaEENS1_15EpilogueDefaultEEEEEvvEEEEvNT_6ParamsE)
        /*0008*/ 	.word	0x000000a8


	//----- nvinfo : EIATTR_FRAME_SIZE
	.align		4
.L_15:
        /*000c*/ 	.byte	0x04, 0x11
        /*000e*/ 	.short	(.L_17 - .L_16)
	.align		4
.L_16:
        /*0010*/ 	.word	index@(_ZN7cutlass13device_kernelINS_4gemm6kernel13GemmUniversalIN4cute5tupleIJiiiiEEENS1_10collective13CollectiveMmaINS1_34MainloopSm90TmaGmmaWarpSpecializedILi14ENS5_IJNS4_1CILi2EEENSA_ILi1EEESC_EEENS1_35KernelTmaWarpSpecializedCooperativeEEENS5_IJNSA_ILi128EEESG_NSA_ILi64EEEEEEaNS5_IJlSC_lEEEaSJ_NS4_8TiledMMAINS4_8MMA_AtomIJNS4_4SM904GMMA27MMA_64x128x32_S32S8S8_SS_TNEEEENS4_6LayoutISD_NS5_IJSC_NSA_ILi0EEESR_EEEEENS5_IJNS4_10UnderscoreESU_SU_EEEEENS4_13SM90_TMA_LOADENS4_14ComposedLayoutINS4_7SwizzleILi2ELi4ELi3EEENS4_18smem_ptr_flag_bitsILi8EEENSQ_INS5_IJNSA_ILi8EEESH_EEENS5_IJSH_SC_EEEEEEEvNS4_8identityENS4_23SM90_TMA_LOAD_MULTICASTES17_vS18_EENS_8epilogue10collective6detail29Sm90TmaWarpSpecializedAdapterINS1C_15DefaultEpilogueIaSJ_SJ_NS1B_6thread17LinearCombinationIaLi1EiiLNS1G_9ScaleType4KindE0ELNS_15FloatRoundStyleE2EaEENS1_15EpilogueDefaultEEEEEvvEEEEvNT_6ParamsE)
        /*0014*/ 	.word	0x00000000


	//----- nvinfo : EIATTR_MIN_STACK_SIZE
	.align		4
.L_17:
        /*0018*/ 	.byte	0x04, 0x12
        /*001a*/ 	.short	(.L_19 - .L_18)
	.align		4
.L_18:
        /*001c*/ 	.word	index@(_ZN7cutlass13device_kernelINS_4gemm6kernel13GemmUniversalIN4cute5tupleIJiiiiEEENS1_10collective13CollectiveMmaINS1_34MainloopSm90TmaGmmaWarpSpecializedILi14ENS5_IJNS4_1CILi2EEENSA_ILi1EEESC_EEENS1_35KernelTmaWarpSpecializedCooperativeEEENS5_IJNSA_ILi128EEESG_NSA_ILi64EEEEEEaNS5_IJlSC_lEEEaSJ_NS4_8TiledMMAINS4_8MMA_AtomIJNS4_4SM904GMMA27MMA_64x128x32_S32S8S8_SS_TNEEEENS4_6LayoutISD_NS5_IJSC_NSA_ILi0EEESR_EEEEENS5_IJNS4_10UnderscoreESU_SU_EEEEENS4_13SM90_TMA_LOADENS4_14ComposedLayoutINS4_7SwizzleILi2ELi4ELi3EEENS4_18smem_ptr_flag_bitsILi8EEENSQ_INS5_IJNSA_ILi8EEESH_EEENS5_IJSH_SC_EEEEEEEvNS4_8identityENS4_23SM90_TMA_LOAD_MULTICASTES17_vS18_EENS_8epilogue10collective6detail29Sm90TmaWarpSpecializedAdapterINS1C_15DefaultEpilogueIaSJ_SJ_NS1B_6thread17LinearCombinationIaLi1EiiLNS1G_9ScaleType4KindE0ELNS_15FloatRoundStyleE2EaEENS1_15EpilogueDefaultEEEEEvvEEEEvNT_6ParamsE)
        /*0020*/ 	.word	0x00000000
.L_19:


//--------------------- .nv.compat                --------------------------
	.section	.nv.compat,"",@"SHT_CUDA_COMPAT_INFO"
	.align	4
        /*0000*/ 	.byte	0x02, 0x09, 0x01, 0x00, 0x02, 0x02, 0x04, 0x00, 0x02, 0x05, 0x05, 0x00, 0x03, 0x07, 0x01, 0x01
        /*0010*/ 	.byte	0x02, 0x03, 0x01, 0x00, 0x02, 0x06, 0x01, 0x00, 0x04, 0x0b, 0x08, 0x00, 0x00, 0x00, 0x00, 0x00
        /*0020*/ 	.byte	0x00, 0x00, 0x00, 0x00


//--------------------- .nv.info._ZN7cutlass13device_kernelINS_4gemm6kernel13GemmUniversalIN4cute5tupleIJiiiiEEENS1_10collective13CollectiveMmaINS1_34MainloopSm90TmaGmmaWarpSpecializedILi14ENS5_IJNS4_1CILi2EEENSA_ILi1EEESC_EEENS1_35KernelTmaWarpSpecializedCooperativeEEENS5_IJNSA_ILi128EEESG_NSA_ILi64EEEEEEaNS5_IJlSC_lEEEaSJ_NS4_8TiledMMAINS4_8MMA_AtomIJNS4_4SM904GMMA27MMA_64x128x32_S32S8S8_SS_TNEEEENS4_6LayoutISD_NS5_IJSC_NSA_ILi0EEESR_EEEEENS5_IJNS4_10UnderscoreESU_SU_EEEEENS4_13SM90_TMA_LOADENS4_14ComposedLayoutINS4_7SwizzleILi2ELi4ELi3EEENS4_18smem_ptr_flag_bitsILi8EEENSQ_INS5_IJNSA_ILi8EEESH_EEENS5_IJSH_SC_EEEEEEEvNS4_8identityENS4_23SM90_TMA_LOAD_MULTICASTES17_vS18_EENS_8epilogue10collective6detail29Sm90TmaWarpSpecializedAdapterINS1C_15DefaultEpilogueIaSJ_SJ_NS1B_6thread17LinearCombinationIaLi1EiiLNS1G_9ScaleType4KindE0ELNS_15FloatRoundStyleE2EaEENS1_15EpilogueDefaultEEEEEvvEEEEvNT_6ParamsE --------------------------
	.section	.nv.info._ZN7cutlass13device_kernelINS_4gemm6kernel13GemmUniversalIN4cute5tupleIJiiiiEEENS1_10collective13CollectiveMmaINS1_34MainloopSm90TmaGmmaWarpSpecializedILi14ENS5_IJNS4_1CILi2EEENSA_ILi1EEESC_EEENS1_35KernelTmaWarpSpecializedCooperativeEEENS5_IJNSA_ILi128EEESG_NSA_ILi64EEEEEEaNS5_IJlSC_lEEEaSJ_NS4_8TiledMMAINS4_8MMA_AtomIJNS4_4SM904GMMA27MMA_64x128x32_S32S8S8_SS_TNEEEENS4_6LayoutISD_NS5_IJSC_NSA_ILi0EEESR_EEEEENS5_IJNS4_10UnderscoreESU_SU_EEEEENS4_13SM90_TMA_LOADENS4_14ComposedLayoutINS4_7SwizzleILi2ELi4ELi3EEENS4_18smem_ptr_flag_bitsILi8EEENSQ_INS5_IJNSA_ILi8EEESH_EEENS5_IJSH_SC_EEEEEEEvNS4_8identityENS4_23SM90_TMA_LOAD_MULTICASTES17_vS18_EENS_8epilogue10collective6detail29Sm90TmaWarpSpecializedAdapterINS1C_15DefaultEpilogueIaSJ_SJ_NS1B_6thread17LinearCombinationIaLi1EiiLNS1G_9ScaleType4KindE0ELNS_15FloatRoundStyleE2EaEENS1_15EpilogueDefaultEEEEEvvEEEEvNT_6ParamsE,"",@"SHT_CUDA_INFO"
	.sectionflags	@""
	.align	4


	//----- nvinfo : EIATTR_CUDA_API_VERSION
	.align		4
        /*0000*/ 	.byte	0x04, 0x37
        /*0002*/ 	.short	(.L_21 - .L_20)
.L_20:
        /*0004*/ 	.word	0x00000082


	//----- nvinfo : EIATTR_KPARAM_INFO
	.align		4
.L_21:
        /*0008*/ 	.byte	0x04, 0x17
        /*000a*/ 	.short	(.L_23 - .L_22)
.L_22:
        /*000c*/ 	.word	0x00000000
        /*0010*/ 	.short	0x0000
        /*0012*/ 	.short	0x0070
        /*0014*/ 	.byte	0x00, 0xf0, 0x01, 0x10


	//----- nvinfo : EIATTR_SPARSE_MMA_MASK
	.align		4
.L_23:
        /*0018*/ 	.byte	0x03, 0x50
        /*001a*/ 	.short	0x0000


	//----- nvinfo : EIATTR_MAXREG_COUNT
	.align		4
        /*001c*/ 	.byte	0x03, 0x1b
        /*001e*/ 	.short	0x00a8


	//----- nvinfo : EIATTR_NUM_BARRIERS
	.align		4
        /*0020*/ 	.byte	0x02, 0x4c
        /*0022*/ 	.byte	0x01
	.zero		1


	//----- nvinfo : EIATTR_EXTERNS
	.align		4
        /*0024*/ 	.byte	0x04, 0x0f
        /*0026*/ 	.short	(.L_25 - .L_24)


	//   ....[0]....
	.align		4
.L_24:
        /*0028*/ 	.word	index@(__assertfail)


	//----- nvinfo : EIATTR_MERCURY_ISA_VERSION
	.align		4
.L_25:
        /*002c*/ 	.byte	0x03, 0x5f
        /*002e*/ 	.short	0x0101


	//----- nvinfo : EIATTR_INT_WARP_WIDE_INSTR_OFFSETS
	.align		4
        /*0030*/ 	.byte	0x04, 0x31
        /*0032*/ 	.short	(.L_27 - .L_26)


	//   ....[0]....
.L_26:
        /*0034*/ 	.word	0x000005f0


	//   ....[1]....
        /*0038*/ 	.word	0x00000620


	//   ....[2]....
        /*003c*/ 	.word	0x000007e0


	//----- nvinfo : EIATTR_COOP_GROUP_MASK_REGIDS
	.align		4
.L_27:
        /*0040*/ 	.byte	0x04, 0x29
        /*0042*/ 	.short	(.L_29 - .L_28)


	//   ....[0]....
.L_28:
        /*0044*/ 	.word	0xffffffff


	//   ....[1]....
        /*0048*/ 	.word	0xffffffff


	//   ....[2]....
        /*004c*/ 	.word	0xffffffff


	//   ....[3]....
        /*0050*/ 	.word	0xffffffff


	//   ....[4]....
        /*0054*/ 	.word	0xffffffff


	//   ....[5]....
        /*0058*/ 	.word	0xffffffff


	//----- nvinfo : EIATTR_COOP_GROUP_INSTR_OFFSETS
	.align		4
.L_29:
        /*005c*/ 	.byte	0x04, 0x28
        /*005e*/ 	.short	(.L_31 - .L_30)


	//   ....[0]....
.L_30:
        /*0060*/ 	.word	0x00000060


	//   ....[1]....
        /*0064*/ 	.word	0x00000070


	//   ....[2]....
        /*0068*/ 	.word	0x00000130


	//   ....[3]....
        /*006c*/ 	.word	0x00000440


	//   ....[4]....
        /*0070*/ 	.word	0x00000960


	//   ....[5]....
        /*0074*/ 	.word	0x00001390


	//----- nvinfo : EIATTR_REG_RECONFIG
	.align		4
.L_31:
        /*0078*/ 	.byte	0x01, 0x54
	.zero		2


	//----- nvinfo : EIATTR_SYSCALL_OFFSETS
	.align		4
        /*007c*/ 	.byte	0x04, 0x46
        /*007e*/ 	.short	(.L_33 - .L_32)


	//   ....[0]....
.L_32:
        /*0080*/ 	.word	0x00001550


	//----- nvinfo : EIATTR_MBARRIER_INSTR_OFFSETS
	.align		4
.L_33:
        /*0084*/ 	.byte	0x04, 0x39
        /*0086*/ 	.short	(.L_35 - .L_34)


	//   ....[0]....
.L_34:
        /*0088*/ 	.word	0x00000250
        /*008c*/ 	.word	0x000000ff
        /*0090*/ 	.word	0x00000000
        /*0094*/ 	.short	0x0100
        /*0096*/ 	.byte	0x08
	.zero		1


	//   ....[1]....
        /*0098*/ 	.word	0x00000260
        /*009c*/ 	.word	0x000000ff
        /*00a0*/ 	.word	0x00000070
        /*00a4*/ 	.short	0x0100
        /*00a6*/ 	.byte	0x08
	.zero		1


	//   ....[2]....
        /*00a8*/ 	.word	0x00000270
        /*00ac*/ 	.word	0x000000ff
        /*00b0*/ 	.word	0x00000008
        /*00b4*/ 	.short	0x0100
        /*00b6*/ 	.byte	0x08
	.zero		1


	//   ....[3]....
        /*00b8*/ 	.word	0x00000280
        /*00bc*/ 	.word	0x000000ff
        /*00c0*/ 	.word	0x00000078
        /*00c4*/ 	.short	0x0100
        /*00c6*/ 	.byte	0x08
	.zero		1


	//   ....[4]....
        /*00c8*/ 	.word	0x00000290
        /*00cc*/ 	.word	0x000000ff
        /*00d0*/ 	.word	0x00000010
        /*00d4*/ 	.short	0x0100
        /*00d6*/ 	.byte	0x08
	.zero		1


	//   ....[5]....
        /*00d8*/ 	.word	0x000002a0
        /*00dc*/ 	.word	0x000000ff
        /*00e0*/ 	.word	0x00000080
        /*00e4*/ 	.short	0x0100
        /*00e6*/ 	.byte	0x08
	.zero		1


	//   ....[6]....
        /*00e8*/ 	.word	0x000002b0
        /*00ec*/ 	.word	0x000000ff
        /*00f0*/ 	.word	0x00000018
        /*00f4*/ 	.short	0x0100
        /*00f6*/ 	.byte	0x08
	.zero		1


	//   ....[7]....
        /*00f8*/ 	.word	0x000002c0
        /*00fc*/ 	.word	0x000000ff
        /*0100*/ 	.word	0x00000088
        /*0104*/ 	.short	0x0100
        /*0106*/ 	.byte	0x08
	.zero		1


	//   ....[8]....
        /*0108*/ 	.word	0x000002d0
        /*010c*/ 	.word	0x000000ff
        /*0110*/ 	.word	0x00000020
        /*0114*/ 	.short	0x0100
        /*0116*/ 	.byte	0x08
	.zero		1


	//   ....[9]....
        /*0118*/ 	.word	0x000002e0
        /*011c*/ 	.word	0x000000ff
        /*0120*/ 	.word	0x00000090
        /*0124*/ 	.short	0x0100
        /*0126*/ 	.byte	0x08
	.zero		1


	//   ....[10]....
        /*0128*/ 	.word	0x000002f0
        /*012c*/ 	.word	0x000000ff
        /*0130*/ 	.word	0x00000028
        /*0134*/ 	.short	0x0100
        /*0136*/ 	.byte	0x08
	.zero		1


	//   ....[11]....
        /*0138*/ 	.word	0x00000300
        /*013c*/ 	.word	0x000000ff
        /*0140*/ 	.word	0x00000098
        /*0144*/ 	.short	0x0100
        /*0146*/ 	.byte	0x08
	.zero		1


	//   ....[12]....
        /*0148*/ 	.word	0x00000310
        /*014c*/ 	.word	0x000000ff
        /*0150*/ 	.word	0x00000030
        /*0154*/ 	.short	0x0100
        /*0156*/ 	.byte	0x08
	.zero		1


	//   ....[13]....
        /*0158*/ 	.word	0x00000320
        /*015c*/ 	.word	0x000000ff
        /*0160*/ 	.word	0x000000a0
        /*0164*/ 	.short	0x0100
        /*0166*/ 	.byte	0x08
	.zero		1


	//   ....[14]....
        /*0168*/ 	.word	0x00000330
        /*016c*/ 	.word	0x000000ff
        /*0170*/ 	.word	0x00000038
        /*0174*/ 	.short	0x0100
        /*0176*/ 	.byte	0x08
	.zero		1


	//   ....[15]....
        /*0178*/ 	.word	0x00000340
        /*017c*/ 	.word	0x000000ff
        /*0180*/ 	.word	0x000000a8
        /*0184*/ 	.short	0x0100
        /*0186*/ 	.byte	0x08
	.zero		1


	//   ....[16]....
        /*0188*/ 	.word	0x00000350
        /*018c*/ 	.word	0x000000ff
        /*0190*/ 	.word	0x00000040
        /*0194*/ 	.short	0x0100
        /*0196*/ 	.byte	0x08
	.zero		1


	//   ....[17]....
        /*0198*/ 	.word	0x00000360
        /*019c*/ 	.word	0x000000ff
        /*01a0*/ 	.word	0x000000b0
        /*01a4*/ 	.short	0x0100
        /*01a6*/ 	.byte	0x08
	.zero		1


	//   ....[18]....
        /*01a8*/ 	.word	0x00000370
        /*01ac*/ 	.word	0x000000ff
        /*01b0*/ 	.word	0x00000048
        /*01b4*/ 	.short	0x0100
        /*01b6*/ 	.byte	0x08
	.zero		1


	//   ....[19]....
        /*01b8*/ 	.word	0x00000380
        /*01bc*/ 	.word	0x000000ff
        /*01c0*/ 	.word	0x000000b8
        /*01c4*/ 	.short	0x0100
        /*01c6*/ 	.byte	0x08
	.zero		1


	//   ....[20]....
        /*01c8*/ 	.word	0x00000390
        /*01cc*/ 	.word	0x000000ff
        /*01d0*/ 	.word	0x00000050
        /*01d4*/ 	.short	0x0100
        /*01d6*/ 	.byte	0x08
	.zero		1


	//   ....[21]....
        /*01d8*/ 	.word	0x000003a0
        /*01dc*/ 	.word	0x000000ff
        /*01e0*/ 	.word	0x000000c0
        /*01e4*/ 	.short	0x0100
        /*01e6*/ 	.byte	0x08
	.zero		1


	//   ....[22]....
        /*01e8*/ 	.word	0x000003b0
        /*01ec*/ 	.word	0x000000ff
        /*01f0*/ 	.word	0x00000058
        /*01f4*/ 	.short	0x0100
        /*01f6*/ 	.byte	0x08
	.zero		1


	//   ....[23]....
        /*01f8*/ 	.word	0x000003c0
        /*01fc*/ 	.word	0x000000ff
        /*0200*/ 	.word	0x000000c8
        /*0204*/ 	.short	0x0100
        /*0206*/ 	.byte	0x08
	.zero		1


	//   ....[24]....
        /*0208*/ 	.word	0x000003d0
        /*020c*/ 	.word	0x000000ff
        /*0210*/ 	.word	0x00000060
        /*0214*/ 	.short	0x0100
        /*0216*/ 	.byte	0x08
	.zero		1


	//   ....[25]....
        /*0218*/ 	.word	0x000003e0
        /*021c*/ 	.word	0x000000ff
        /*0220*/ 	.word	0x000000d0
        /*0224*/ 	.short	0x0100
        /*0226*/ 	.byte	0x08
	.zero		1


	//   ....[26]....
        /*0228*/ 	.word	0x000003f0
        /*022c*/ 	.word	0x000000ff
        /*0230*/ 	.word	0x00000068
        /*0234*/ 	.short	0x0100
        /*0236*/ 	.byte	0x08
	.zero		1


	//   ....[27]....
        /*0238*/ 	.word	0x00000400
        /*023c*/ 	.word	0x000000ff
        /*0240*/ 	.word	0x000000d8
        /*0244*/ 	.short	0x0100
        /*0246*/ 	.byte	0x08
	.zero		1


	//   ....[28]....
        /*0248*/ 	.word	0x00000860
        /*024c*/ 	.word	0x000000ff
        /*0250*/ 	.word	0x000000f0
        /*0254*/ 	.short	0x0100
        /*0256*/ 	.byte	0x06
	.zero		1


	//   ....[29]....
        /*0258*/ 	.word	0x000008f0
        /*025c*/ 	.word	0x000000ff
        /*0260*/ 	.word	0x000000f8
        /*0264*/ 	.short	0x0100
        /*0266*/ 	.byte	0x06
	.zero		1


	//   ....[30]....
        /*0268*/ 	.word	0x00001620
        /*026c*/ 	.word	0x00000003
        /*0270*/ 	.word	0x00000000
        /*0274*/ 	.short	0x010a
        /*0276*/ 	.byte	0x3f
	.zero		1


	//   ....[31]....
        /*0278*/ 	.word	0x00001660
        /*027c*/ 	.word	0x00000003
        /*0280*/ 	.word	0x00000000
        /*0284*/ 	.short	0x010a
        /*0286*/ 	.byte	0x3f
	.zero		1


	//   ....[32]....
        /*0288*/ 	.word	0x00001930
        /*028c*/ 	.word	0x00000005
        /*0290*/ 	.word	0x00000000
        /*0294*/ 	.short	0x010a
        /*0296*/ 	.byte	0x3f
	.zero		1


	//   ....[33]....
        /*0298*/ 	.word	0x00001970
        /*029c*/ 	.word	0x00000005
        /*02a0*/ 	.word	0x00000000
        /*02a4*/ 	.short	0x010a
        /*02a6*/ 	.byte	0x3f
	.zero		1


	//   ....[34]....
        /*02a8*/ 	.word	0x00001ad0
        /*02ac*/ 	.word	0x00000005
        /*02b0*/ 	.word	0x00000000
        /*02b4*/ 	.short	0x0101
        /*02b6*/ 	.byte	0x3f
	.zero		1


	//   ....[35]....
        /*02b8*/ 	.word	0x00001d00
        /*02bc*/ 	.word	0x00000003
        /*02c0*/ 	.word	0x00000000
        /*02c4*/ 	.short	0x0101
        /*02c6*/ 	.byte	0x3f
	.zero		1


	//   ....[36]....
        /*02c8*/ 	.word	0x00006220
        /*02cc*/ 	.word	0x00000017
        /*02d0*/ 	.word	0x00000070
        /*02d4*/ 	.short	0x010a
        /*02d6*/ 	.byte	0x3f
	.zero		1


	//   ....[37]....
        /*02d8*/ 	.word	0x000065c0
        /*02dc*/ 	.word	0x00000003
        /*02e0*/ 	.word	0x000000f8
        /*02e4*/ 	.short	0x0101
        /*02e6*/ 	.byte	0x3f
	.zero		1


	//   ....[38]....
        /*02e8*/ 	.word	0x00006d00
        /*02ec*/ 	.word	0x00000007
        /*02f0*/ 	.word	0x00000000
        /*02f4*/ 	.short	0x010a
        /*02f6*/ 	.byte	0x3f
	.zero		1


	//   ....[39]....
        /*02f8*/ 	.word	0x00006d80
        /*02fc*/ 	.word	0x00000008
        /*0300*/ 	.word	0x00000000
        /*0304*/ 	.short	0x010a
        /*0306*/ 	.byte	0x3f
	.zero		1


	//   ....[40]....
        /*0308*/ 	.word	0x00006e10
        /*030c*/ 	.word	0x00000009
        /*0310*/ 	.word	0x00000000
        /*0314*/ 	.short	0x010a
        /*0316*/ 	.byte	0x3f
	.zero		1


	//   ....[41]....
        /*0318*/ 	.word	0x00006ea0
        /*031c*/ 	.word	0x00000008
        /*0320*/ 	.word	0x00000000
        /*0324*/ 	.short	0x010a
        /*0326*/ 	.byte	0x3f
	.zero		1


	//   ....[42]....
        /*0328*/ 	.word	0x00006f30
        /*032c*/ 	.word	0x00000009
        /*0330*/ 	.word	0x00000000
        /*0334*/ 	.short	0x010a
        /*0336*/ 	.byte	0x3f
	.zero		1


	//   ....[43]....
        /*0338*/ 	.word	0x00006fc0
        /*033c*/ 	.word	0x00000008
        /*0340*/ 	.word	0x00000000
        /*0344*/ 	.short	0x010a
        /*0346*/ 	.byte	0x3f
	.zero		1


	//   ....[44]....
        /*0348*/ 	.word	0x00007050
        /*034c*/ 	.word	0x00000009
        /*0350*/ 	.word	0x00000000
        /*0354*/ 	.short	0x010a
        /*0356*/ 	.byte	0x3f
	.zero		1


	//   ....[45]....
        /*0358*/ 	.word	0x000070e0
        /*035c*/ 	.word	0x00000008
        /*0360*/ 	.word	0x00000000
        /*0364*/ 	.short	0x010a
        /*0366*/ 	.byte	0x3f
	.zero		1


	//   ....[46]....
        /*0368*/ 	.word	0x00007170
        /*036c*/ 	.word	0x00000009
        /*0370*/ 	.word	0x00000000
        /*0374*/ 	.short	0x010a
        /*0376*/ 	.byte	0x3f
	.zero		1


	//   ....[47]....
        /*0378*/ 	.word	0x00007200
        /*037c*/ 	.word	0x00000008
        /*0380*/ 	.word	0x00000000
        /*0384*/ 	.short	0x010a
        /*0386*/ 	.byte	0x3f
	.zero		1


	//   ....[48]....
        /*0388*/ 	.word	0x00007290
        /*038c*/ 	.word	0x00000009
        /*0390*/ 	.word	0x00000000
        /*0394*/ 	.short	0x010a
        /*0396*/ 	.byte	0x3f
	.zero		1


	//   ....[49]....
        /*0398*/ 	.word	0x00007320
        /*039c*/ 	.word	0x00000008
        /*03a0*/ 	.word	0x00000000
        /*03a4*/ 	.short	0x010a
        /*03a6*/ 	.byte	0x3f
	.zero		1


	//   ....[50]....
        /*03a8*/ 	.word	0x000073b0
        /*03ac*/ 	.word	0x0000000b
        /*03b0*/ 	.word	0x00000000
        /*03b4*/ 	.short	0x010a
        /*03b6*/ 	.byte	0x3f
	.zero		1


	//   ....[51]....
        /*03b8*/ 	.word	0x00007440
        /*03bc*/ 	.word	0x00000003
        /*03c0*/ 	.word	0x00000000
        /*03c4*/ 	.short	0x010a
        /*03c6*/ 	.byte	0x3f
	.zero		1


	//   ....[52]....
        /*03c8*/ 	.word	0x000074a0
        /*03cc*/ 	.word	0x00000003
        /*03d0*/ 	.word	0x00000000
        /*03d4*/ 	.short	0x010a
        /*03d6*/ 	.byte	0x3f
	.zero		1


	//   ....[53]....
        /*03d8*/ 	.word	0x000074f0
        /*03dc*/ 	.word	0x00000005
        /*03e0*/ 	.word	0x00000000
        /*03e4*/ 	.short	0x010a
        /*03e6*/ 	.byte	0x3f
	.zero		1


	//   ....[54]....
        /*03e8*/ 	.word	0x000075c0
        /*03ec*/ 	.word	0x00000017
        /*03f0*/ 	.word	0x00000070
        /*03f4*/ 	.short	0x010a
        /*03f6*/ 	.byte	0x3f
	.zero		1


	//   ....[55]....
        /*03f8*/ 	.word	0x00007690
        /*03fc*/ 	.word	0x00000007
        /*0400*/ 	.word	0x00000000
        /*0404*/ 	.short	0x010a
        /*0406*/ 	.byte	0x3f
	.zero		1


	//   ....[56]....
        /*0408*/ 	.word	0x000076e0
        /*040c*/ 	.word	0x00000008
        /*0410*/ 	.word	0x00000000
        /*0414*/ 	.short	0x010a
        /*0416*/ 	.byte	0x3f
	.zero		1


	//   ....[57]....
        /*0418*/ 	.word	0x00007730
        /*041c*/ 	.word	0x00000009
        /*0420*/ 	.word	0x00000000
        /*0424*/ 	.short	0x010a
        /*0426*/ 	.byte	0x3f
	.zero		1


	//   ....[58]....
        /*0428*/ 	.word	0x00007780
        /*042c*/ 	.word	0x00000008
        /*0430*/ 	.word	0x00000000
        /*0434*/ 	.short	0x010a
        /*0436*/ 	.byte	0x3f
	.zero		1


	//   ....[59]....
        /*0438*/ 	.word	0x000077d0
        /*043c*/ 	.word	0x00000009
        /*0440*/ 	.word	0x00000000
        /*0444*/ 	.short	0x010a
        /*0446*/ 	.byte	0x3f
	.zero		1


	//   ....[60]....
        /*0448*/ 	.word	0x00007820
        /*044c*/ 	.word	0x00000008
        /*0450*/ 	.word	0x00000000
        /*0454*/ 	.short	0x010a
        /*0456*/ 	.byte	0x3f
	.zero		1


	//   ....[61]....
        /*0458*/ 	.word	0x00007870
        /*045c*/ 	.word	0x00000009
        /*0460*/ 	.word	0x00000000
        /*0464*/ 	.short	0x010a
        /*0466*/ 	.byte	0x3f
	.zero		1


	//   ....[62]....
        /*0468*/ 	.word	0x000078c0
        /*046c*/ 	.word	0x00000008
        /*0470*/ 	.word	0x00000000
        /*0474*/ 	.short	0x010a
        /*0476*/ 	.byte	0x3f
	.zero		1


	//   ....[63]....
        /*0478*/ 	.word	0x00007910
        /*047c*/ 	.word	0x00000009
        /*0480*/ 	.word	0x00000000
        /*0484*/ 	.short	0x010a
        /*0486*/ 	.byte	0x3f
	.zero		1


	//   ....[64]....
        /*0488*/ 	.word	0x00007960
        /*048c*/ 	.word	0x00000008
        /*0490*/ 	.word	0x00000000
        /*0494*/ 	.short	0x010a
        /*0496*/ 	.byte	0x3f
	.zero		1


	//   ....[65]....
        /*0498*/ 	.word	0x000079b0
        /*049c*/ 	.word	0x00000009
        /*04a0*/ 	.word	0x00000000
        /*04a4*/ 	.short	0x010a
        /*04a6*/ 	.byte	0x3f
	.zero		1


	//   ....[66]....
        /*04a8*/ 	.word	0x00007a00
        /*04ac*/ 	.word	0x00000008
        /*04b0*/ 	.word	0x00000000
        /*04b4*/ 	.short	0x010a
        /*04b6*/ 	.byte	0x3f
	.zero		1


	//   ....[67]....
        /*04b8*/ 	.word	0x00007a50
        /*04bc*/ 	.word	0x0000000b
        /*04c0*/ 	.word	0x00000000
        /*04c4*/ 	.short	0x010a
        /*04c6*/ 	.byte	0x3f
	.zero		1


	//----- nvinfo : EIATTR_NUM_MBARRIERS
	.align		4
.L_35:
        /*04c8*/ 	.byte	0x03, 0x38
        /*04ca*/ 	.short	0x001e


	//----- nvinfo : EIATTR_EXIT_INSTR_OFFSETS
	.align		4
        /*04cc*/ 	.byte	0x04, 0x1c
        /*04ce*/ 	.short	(.L_37 - .L_36)


	//   ....[0]....
.L_36:
        /*04d0*/ 	.word	0x00000ac0


	//   ....[1]....
        /*04d4*/ 	.word	0x000012d0


	//   ....[2]....
        /*04d8*/ 	.word	0x00005920


	//   ....[3]....
        /*04dc*/ 	.word	0x00005e80


	//   ....[4]....
        /*04e0*/ 	.word	0x00007490


	//----- nvinfo : EIATTR_MAX_THREADS
	.align		4
.L_37:
        /*04e4*/ 	.byte	0x04, 0x05
        /*04e6*/ 	.short	(.L_39 - .L_38)
.L_38:
        /*04e8*/ 	.word	0x00000180
        /*04ec*/ 	.word	0x00000001
        /*04f0*/ 	.word	0x00000001


	//----- nvinfo : EIATTR_CRS_STACK_SIZE
	.align		4
.L_39:
        /*04f4*/ 	.byte	0x04, 0x1e
        /*04f6*/ 	.short	(.L_41 - .L_40)
.L_40:
        /*04f8*/ 	.word	0x00000000


	//----- nvinfo : EIATTR_CBANK_PARAM_SIZE
	.align		4
.L_41:
        /*04fc*/ 	.byte	0x03, 0x19
        /*04fe*/ 	.short	0x0470


	//----- nvinfo : EIATTR_PARAM_CBANK
	.align		4
        /*0500*/ 	.byte	0x04, 0x0a
        /*0502*/ 	.short	(.L_43 - .L_42)
	.align		4
.L_42:
        /*0504*/ 	.word	index@(.nv.constant0._ZN7cutlass13device_kernelINS_4gemm6kernel13GemmUniversalIN4cute5tupleIJiiiiEEENS1_10collective13CollectiveMmaINS1_34MainloopSm90TmaGmmaWarpSpecializedILi14ENS5_IJNS4_1CILi2EEENSA_ILi1EEESC_EEENS1_35KernelTmaWarpSpecializedCooperativeEEENS5_IJNSA_ILi128EEESG_NSA_ILi64EEEEEEaNS5_IJlSC_lEEEaSJ_NS4_8TiledMMAINS4_8MMA_AtomIJNS4_4SM904GMMA27MMA_64x128x32_S32S8S8_SS_TNEEEENS4_6LayoutISD_NS5_IJSC_NSA_ILi0EEESR_EEEEENS5_IJNS4_10UnderscoreESU_SU_EEEEENS4_13SM90_TMA_LOADENS4_14ComposedLayoutINS4_7SwizzleILi2ELi4ELi3EEENS4_18smem_ptr_flag_bitsILi8EEENSQ_INS5_IJNSA_ILi8EEESH_EEENS5_IJSH_SC_EEEEEEEvNS4_8identityENS4_23SM90_TMA_LOAD_MULTICASTES17_vS18_EENS_8epilogue10collective6detail29Sm90TmaWarpSpecializedAdapterINS1C_15DefaultEpilogueIaSJ_SJ_NS1B_6thread17LinearCombinationIaLi1EiiLNS1G_9ScaleType4KindE0ELNS_15FloatRoundStyleE2EaEENS1_15EpilogueDefaultEEEEEvvEEEEvNT_6ParamsE)
        /*0508*/ 	.short	0x0210
        /*050a*/ 	.short	0x0470


	//----- nvinfo : EIATTR_SW_WAR
	.align		4
.L_43:
        /*050c*/ 	.byte	0x04, 0x36
        /*050e*/ 	.short	(.L_45 - .L_44)
.L_44:
        /*0510*/ 	.word	0x00000008
.L_45:


//--------------------- .nv.callgraph             --------------------------
	.section	.nv.callgraph,"",@"SHT_CUDA_CALLGRAPH"
	.align	4
	.sectionentsize	8
	.align		4
        /*0000*/ 	.word	0x00000000
	.align		4
        /*0004*/ 	.word	0xffffffff
	.align		4
        /*0008*/ 	.word	index@(_ZN7cutlass13device_kernelINS_4gemm6kernel13GemmUniversalIN4cute5tupleIJiiiiEEENS1_10collective13CollectiveMmaINS1_34MainloopSm90TmaGmmaWarpSpecializedILi14ENS5_IJNS4_1CILi2EEENSA_ILi1EEESC_EEENS1_35KernelTmaWarpSpecializedCooperativeEEENS5_IJNSA_ILi128EEESG_NSA_ILi64EEEEEEaNS5_IJlSC_lEEEaSJ_NS4_8TiledMMAINS4_8MMA_AtomIJNS4_4SM904GMMA27MMA_64x128x32_S32S8S8_SS_TNEEEENS4_6LayoutISD_NS5_IJSC_NSA_ILi0EEESR_EEEEENS5_IJNS4_10UnderscoreESU_SU_EEEEENS4_13SM90_TMA_LOADENS4_14ComposedLayoutINS4_7SwizzleILi2ELi4ELi3EEENS4_18smem_ptr_flag_bitsILi8EEENSQ_INS5_IJNSA_ILi8EEESH_EEENS5_IJSH_SC_EEEEEEEvNS4_8identityENS4_23SM90_TMA_LOAD_MULTICASTES17_vS18_EENS_8epilogue10collective6detail29Sm90TmaWarpSpecializedAdapterINS1C_15DefaultEpilogueIaSJ_SJ_NS1B_6thread17LinearCombinationIaLi1EiiLNS1G_9ScaleType4KindE0ELNS_15FloatRoundStyleE2EaEENS1_15EpilogueDefaultEEEEEvvEEEEvNT_6ParamsE)
	.align		4
        /*000c*/ 	.word	index@(__assertfail)
	.align		4
        /*0010*/ 	.word	0x00000000
	.align		4
        /*0014*/ 	.word	0xfffffffe
	.align		4
        /*0018*/ 	.word	0x00000000
	.align		4
        /*001c*/ 	.word	0xfffffffd
	.align		4
        /*0020*/ 	.word	0x00000000
	.align		4
        /*0024*/ 	.word	0xfffffffc


//--------------------- .nv.constant4             --------------------------
	.section	.nv.constant4,"a",@progbits
	.align	8
	.align		8
.nv.constant4:
        /*0000*/ 	.dword	__assertfail
	.align		8
        /*0008*/ 	.dword	__unnamed_1
	.align		8
        /*0010*/ 	.dword	_ZN39_INTERNAL_48dc5649_4_k_cu_f199281f_83214cuda3std3__45__cpo5beginE
	.align		8
        /*0018*/ 	.dword	_ZN39_INTERNAL_48dc5649_4_k_cu_f199281f_83214cuda3std3__45__cpo3endE
	.align		8
        /*0020*/ 	.dword	_ZN39_INTERNAL_48dc5649_4_k_cu_f199281f_83214cuda3std3__45__cpo6cbeginE
	.align		8
        /*0028*/ 	.dword	_ZN39_INTERNAL_48dc5649_4_k_cu_f199281f_83214cuda3std3__45__cpo4cendE
	.align		8
        /*0030*/ 	.dword	_ZN39_INTERNAL_48dc5649_4_k_cu_f199281f_83214cuda3std3__441_GLOBAL__N__48dc5649_4_k_cu_f199281f_83216ignoreE
	.align		8
        /*0038*/ 	.dword	_ZN39_INTERNAL_48dc5649_4_k_cu_f199281f_83214cuda3std3__419piecewise_constructE
	.align		8
        /*0040*/ 	.dword	_ZN39_INTERNAL_48dc5649_4_k_cu_f199281f_83214cuda3std3__48in_placeE
	.align		8
        /*0048*/ 	.dword	_ZN39_INTERNAL_48dc5649_4_k_cu_f199281f_83214cuda3std6ranges3__45__cpo4swapE
	.align		8
        /*0050*/ 	.dword	_ZN39_INTERNAL_48dc5649_4_k_cu_f199281f_83214cuda3std6ranges3__45__cpo9iter_moveE
	.align		8
        /*0058*/ 	.dword	_ZN39_INTERNAL_48dc5649_4_k_cu_f199281f_83214cute7productE
	.align		8
        /*0060*/ 	.dword	_ZN39_INTERNAL_48dc5649_4_k_cu_f199281f_83214cute1_E
	.align		8
        /*0068*/ 	.dword	$str$22
	.align		8
        /*0070*/ 	.dword	$str$23


//--------------------- .text._ZN7cutlass13device_kernelINS_4gemm6kernel13GemmUniversalIN4cute5tupleIJiiiiEEENS1_10collective13CollectiveMmaINS1_34MainloopSm90TmaGmmaWarpSpecializedILi14ENS5_IJNS4_1CILi2EEENSA_ILi1EEESC_EEENS1_35KernelTmaWarpSpecializedCooperativeEEENS5_IJNSA_ILi128EEESG_NSA_ILi64EEEEEEaNS5_IJlSC_lEEEaSJ_NS4_8TiledMMAINS4_8MMA_AtomIJNS4_4SM904GMMA27MMA_64x128x32_S32S8S8_SS_TNEEEENS4_6LayoutISD_NS5_IJSC_NSA_ILi0EEESR_EEEEENS5_IJNS4_10UnderscoreESU_SU_EEEEENS4_13SM90_TMA_LOADENS4_14ComposedLayoutINS4_7SwizzleILi2ELi4ELi3EEENS4_18smem_ptr_flag_bitsILi8EEENSQ_INS5_IJNSA_ILi8EEESH_EEENS5_IJSH_SC_EEEEEEEvNS4_8identityENS4_23SM90_TMA_LOAD_MULTICASTES17_vS18_EENS_8epilogue10collective6detail29Sm90TmaWarpSpecializedAdapterINS1C_15DefaultEpilogueIaSJ_SJ_NS1B_6thread17LinearCombinationIaLi1EiiLNS1G_9ScaleType4KindE0ELNS_15FloatRoundStyleE2EaEENS1_15EpilogueDefaultEEEEEvvEEEEvNT_6ParamsE --------------------------
	.section	.text._ZN7cutlass13device_kernelINS_4gemm6kernel13GemmUniversalIN4cute5tupleIJiiiiEEENS1_10collective13CollectiveMmaINS1_34MainloopSm90TmaGmmaWarpSpecializedILi14ENS5_IJNS4_1CILi2EEENSA_ILi1EEESC_EEENS1_35KernelTmaWarpSpecializedCooperativeEEENS5_IJNSA_ILi128EEESG_NSA_ILi64EEEEEEaNS5_IJlSC_lEEEaSJ_NS4_8TiledMMAINS4_8MMA_AtomIJNS4_4SM904GMMA27MMA_64x128x32_S32S8S8_SS_TNEEEENS4_6LayoutISD_NS5_IJSC_NSA_ILi0EEESR_EEEEENS5_IJNS4_10UnderscoreESU_SU_EEEEENS4_13SM90_TMA_LOADENS4_14ComposedLayoutINS4_7SwizzleILi2ELi4ELi3EEENS4_18smem_ptr_flag_bitsILi8EEENSQ_INS5_IJNSA_ILi8EEESH_EEENS5_IJSH_SC_EEEEEEEvNS4_8identityENS4_23SM90_TMA_LOAD_MULTICASTES17_vS18_EENS_8epilogue10collective6detail29Sm90TmaWarpSpecializedAdapterINS1C_15DefaultEpilogueIaSJ_SJ_NS1B_6thread17LinearCombinationIaLi1EiiLNS1G_9ScaleType4KindE0ELNS_15FloatRoundStyleE2EaEENS1_15EpilogueDefaultEEEEEvvEEEEvNT_6ParamsE,"ax",@progbits
	.align	128
.text._ZN7cutlass13device_kernelINS_4gemm6kernel13GemmUniversalIN4cute5tupleIJiiiiEEENS1_10collective13CollectiveMmaINS1_34MainloopSm90TmaGmmaWarpSpecializedILi14ENS5_IJNS4_1CILi2EEENSA_ILi1EEESC_EEENS1_35KernelTmaWarpSpecializedCooperativeEEENS5_IJNSA_ILi128EEESG_NSA_ILi64EEEEEEaNS5_IJlSC_lEEEaSJ_NS4_8TiledMMAINS4_8MMA_AtomIJNS4_4SM904GMMA27MMA_64x128x32_S32S8S8_SS_TNEEEENS4_6LayoutISD_NS5_IJSC_NSA_ILi0EEESR_EEEEENS5_IJNS4_10UnderscoreESU_SU_EEEEENS4_13SM90_TMA_LOADENS4_14ComposedLayoutINS4_7SwizzleILi2ELi4ELi3EEENS4_18smem_ptr_flag_bitsILi8EEENSQ_INS5_IJNSA_ILi8EEESH_EEENS5_IJSH_SC_EEEEEEEvNS4_8identityENS4_23SM90_TMA_LOAD_MULTICASTES17_vS18_EENS_8epilogue10collective6detail29Sm90TmaWarpSpecializedAdapterINS1C_15DefaultEpilogueIaSJ_SJ_NS1B_6thread17LinearCombinationIaLi1EiiLNS1G_9ScaleType4KindE0ELNS_15FloatRoundStyleE2EaEENS1_15EpilogueDefaultEEEEEvvEEEEvNT_6ParamsE:
        .type           _ZN7cutlass13device_kernelINS_4gemm6kernel13GemmUniversalIN4cute5tupleIJiiiiEEENS1_10collective13CollectiveMmaINS1_34MainloopSm90TmaGmmaWarpSpecializedILi14ENS5_IJNS4_1CILi2EEENSA_ILi1EEESC_EEENS1_35KernelTmaWarpSpecializedCooperativeEEENS5_IJNSA_ILi128EEESG_NSA_ILi64EEEEEEaNS5_IJlSC_lEEEaSJ_NS4_8TiledMMAINS4_8MMA_AtomIJNS4_4SM904GMMA27MMA_64x128x32_S32S8S8_SS_TNEEEENS4_6LayoutISD_NS5_IJSC_NSA_ILi0EEESR_EEEEENS5_IJNS4_10UnderscoreESU_SU_EEEEENS4_13SM90_TMA_LOADENS4_14ComposedLayoutINS4_7SwizzleILi2ELi4ELi3EEENS4_18smem_ptr_flag_bitsILi8EEENSQ_INS5_IJNSA_ILi8EEESH_EEENS5_IJSH_SC_EEEEEEEvNS4_8identityENS4_23SM90_TMA_LOAD_MULTICASTES17_vS18_EENS_8epilogue10collective6detail29Sm90TmaWarpSpecializedAdapterINS1C_15DefaultEpilogueIaSJ_SJ_NS1B_6thread17LinearCombinationIaLi1EiiLNS1G_9ScaleType4KindE0ELNS_15FloatRoundStyleE2EaEENS1_15EpilogueDefaultEEEEEvvEEEEvNT_6ParamsE,@function
        .size           _ZN7cutlass13device_kernelINS_4gemm6kernel13GemmUniversalIN4cute5tupleIJiiiiEEENS1_10collective13CollectiveMmaINS1_34MainloopSm90TmaGmmaWarpSpecializedILi14ENS5_IJNS4_1CILi2EEENSA_ILi1EEESC_EEENS1_35KernelTmaWarpSpecializedCooperativeEEENS5_IJNSA_ILi128EEESG_NSA_ILi64EEEEEEaNS5_IJlSC_lEEEaSJ_NS4_8TiledMMAINS4_8MMA_AtomIJNS4_4SM904GMMA27MMA_64x128x32_S32S8S8_SS_TNEEEENS4_6LayoutISD_NS5_IJSC_NSA_ILi0EEESR_EEEEENS5_IJNS4_10UnderscoreESU_SU_EEEEENS4_13SM90_TMA_LOADENS4_14ComposedLayoutINS4_7SwizzleILi2ELi4ELi3EEENS4_18smem_ptr_flag_bitsILi8EEENSQ_INS5_IJNSA_ILi8EEESH_EEENS5_IJSH_SC_EEEEEEEvNS4_8identityENS4_23SM90_TMA_LOAD_MULTICASTES17_vS18_EENS_8epilogue10collective6detail29Sm90TmaWarpSpecializedAdapterINS1C_15DefaultEpilogueIaSJ_SJ_NS1B_6thread17LinearCombinationIaLi1EiiLNS1G_9ScaleType4KindE0ELNS_15FloatRoundStyleE2EaEENS1_15EpilogueDefaultEEEEEvvEEEEvNT_6ParamsE,(.L_x_224 - _ZN7cutlass13device_kernelINS_4gemm6kernel13GemmUniversalIN4cute5tupleIJiiiiEEENS1_10collective13CollectiveMmaINS1_34MainloopSm90TmaGmmaWarpSpecializedILi14ENS5_IJNS4_1CILi2EEENSA_ILi1EEESC_EEENS1_35KernelTmaWarpSpecializedCooperativeEEENS5_IJNSA_ILi128EEESG_NSA_ILi64EEEEEEaNS5_IJlSC_lEEEaSJ_NS4_8TiledMMAINS4_8MMA_AtomIJNS4_4SM904GMMA27MMA_64x128x32_S32S8S8_SS_TNEEEENS4_6LayoutISD_NS5_IJSC_NSA_ILi0EEESR_EEEEENS5_IJNS4_10UnderscoreESU_SU_EEEEENS4_13SM90_TMA_LOADENS4_14ComposedLayoutINS4_7SwizzleILi2ELi4ELi3EEENS4_18smem_ptr_flag_bitsILi8EEENSQ_INS5_IJNSA_ILi8EEESH_EEENS5_IJSH_SC_EEEEEEEvNS4_8identityENS4_23SM90_TMA_LOAD_MULTICASTES17_vS18_EENS_8epilogue10collective6detail29Sm90TmaWarpSpecializedAdapterINS1C_15DefaultEpilogueIaSJ_SJ_NS1B_6thread17LinearCombinationIaLi1EiiLNS1G_9ScaleType4KindE0ELNS_15FloatRoundStyleE2EaEENS1_15EpilogueDefaultEEEEEvvEEEEvNT_6ParamsE)
        .other          _ZN7cutlass13device_kernelINS_4gemm6kernel13GemmUniversalIN4cute5tupleIJiiiiEEENS1_10collective13CollectiveMmaINS1_34MainloopSm90TmaGmmaWarpSpecializedILi14ENS5_IJNS4_1CILi2EEENSA_ILi1EEESC_EEENS1_35KernelTmaWarpSpecializedCooperativeEEENS5_IJNSA_ILi128EEESG_NSA_ILi64EEEEEEaNS5_IJlSC_lEEEaSJ_NS4_8TiledMMAINS4_8MMA_AtomIJNS4_4SM904GMMA27MMA_64x128x32_S32S8S8_SS_TNEEEENS4_6LayoutISD_NS5_IJSC_NSA_ILi0EEESR_EEEEENS5_IJNS4_10UnderscoreESU_SU_EEEEENS4_13SM90_TMA_LOADENS4_14ComposedLayoutINS4_7SwizzleILi2ELi4ELi3EEENS4_18smem_ptr_flag_bitsILi8EEENSQ_INS5_IJNSA_ILi8EEESH_EEENS5_IJSH_SC_EEEEEEEvNS4_8identityENS4_23SM90_TMA_LOAD_MULTICASTES17_vS18_EENS_8epilogue10collective6detail29Sm90TmaWarpSpecializedAdapterINS1C_15DefaultEpilogueIaSJ_SJ_NS1B_6thread17LinearCombinationIaLi1EiiLNS1G_9ScaleType4KindE0ELNS_15FloatRoundStyleE2EaEENS1_15EpilogueDefaultEEEEEvvEEEEvNT_6ParamsE,@"STO_CUDA_ENTRY STV_DEFAULT"
_ZN7cutlass13device_kernelINS_4gemm6kernel13GemmUniversalIN4cute5tupleIJiiiiEEENS1_10collective13CollectiveMmaINS1_34MainloopSm90TmaGmmaWarpSpecializedILi14ENS5_IJNS4_1CILi2EEENSA_ILi1EEESC_EEENS1_35KernelTmaWarpSpecializedCooperativeEEENS5_IJNSA_ILi128EEESG_NSA_ILi64EEEEEEaNS5_IJlSC_lEEEaSJ_NS4_8TiledMMAINS4_8MMA_AtomIJNS4_4SM904GMMA27MMA_64x128x32_S32S8S8_SS_TNEEEENS4_6LayoutISD_NS5_IJSC_NSA_ILi0EEESR_EEEEENS5_IJNS4_10UnderscoreESU_SU_EEEEENS4_13SM90_TMA_LOADENS4_14ComposedLayoutINS4_7SwizzleILi2ELi4ELi3EEENS4_18smem_ptr_flag_bitsILi8EEENSQ_INS5_IJNSA_ILi8EEESH_EEENS5_IJSH_SC_EEEEEEEvNS4_8identityENS4_23SM90_TMA_LOAD_MULTICASTES17_vS18_EENS_8epilogue10collective6detail29Sm90TmaWarpSpecializedAdapterINS1C_15DefaultEpilogueIaSJ_SJ_NS1B_6thread17LinearCombinationIaLi1EiiLNS1G_9ScaleType4KindE0ELNS_15FloatRoundStyleE2EaEENS1_15EpilogueDefaultEEEEEvvEEEEvNT_6ParamsE:
[----:B------:R-:W0:Y:S01]  /*0000*/  LDC R1, c[0x0][0x28] ;  /* 0x00000a00ff017b82 */ /* 0x000e220000000800 */
[----:B------:R-:W1:Y:S01]  /*0010*/  S2R R18, SR_TID.X ;  /* 0x0000000000127919 */ /* 0x000e620000002100 */
[----:B------:R-:W-:Y:S01]  /*0020*/  ELECT P0, URZ, PT ;  /* 0x00000000003f782f */ /* 0x000fe20003800000 */
[----:B------:R-:W-:Y:S01]  /*0030*/  BSSY B0, `(.L_x_0) ;  /* 0x000000f000007945 */ /* 0x000fe20003800000 */
[--C-:B-1----:R-:W-:Y:S02]  /*0040*/  SHF.R.U32.HI R0, RZ, 0x5, R18.reuse ;  /* 0x00000005ff007819 */ /* 0x102fe40000011612 */
[----:B------:R-:W-:-:S03]  /*0050*/  SHF.R.U32.HI R3, RZ, 0x7, R18 ;  /* 0x00000007ff037819 */ /* 0x000fc60000011612 */
[----:B------:R-:W1:Y:S04]  /*0060*/  SHFL.IDX PT, R2, R0, RZ, 0x1f ;  /* 0x00001fff00027589 */ /* 0x000e6800000e0000 */
[----:B------:R2:W3:Y:S01]  /*0070*/  SHFL.IDX PT, R5, R3, RZ, 0x1f ;  /* 0x00001fff03057589 */ /* 0x0004e200000e0000 */
[----:B-1----:R-:W-:-:S13]  /*0080*/  ISETP.NE.OR P0, PT, R2, RZ, !P0 ;  /* 0x000000ff0200720c */ /* 0x002fda0004705670 */
[----:B0-23--:R-:W-:Y:S05]  /*0090*/  @P0 BRA `(.L_x_1) ;  /* 0x0000000000200947 */ /* 0x00dfea0003800000 */
[----:B------:R-:W-:Y:S02]  /*00a0*/  ULDC.64 UR4, c[0x0][0x198] ;  /* 0x0000660000047ab9 */ /* 0x000fe40000000a00 */
[----:B------:R-:W-:Y:S02]  /*00b0*/  UIADD3 UR6, UP0, UR4, 0xf0, URZ ;  /* 0x000000f004067890 */ /* 0x000fe4000ff1e03f */
[----:B------:R-:W-:Y:S02]  /*00c0*/  UIADD3 UR4, UP1, UR4, 0x1f0, URZ ;  /* 0x000001f004047890 */ /* 0x000fe4000ff3e03f */
[----:B------:R-:W-:Y:S02]  /*00d0*/  UIADD3.X UR7, URZ, UR5, URZ, UP0, !UPT ;  /* 0x000000053f077290 */ /* 0x000fe400087fe43f */
[----:B------:R-:W-:-:S07]  /*00e0*/  UIADD3.X UR5, URZ, UR5, URZ, UP1, !UPT ;  /* 0x000000053f057290 */ /* 0x000fce0008ffe43f */
[----:B------:R0:W-:Y:S02]  /*00f0*/  UTMACCTL.PF [UR6] ;  /* 0x00000000060079b9 */ /* 0x0001e40008040000 */
[----:B------:R0:W-:Y:S02]  /*0100*/  UTMACCTL.PF [UR4] ;  /* 0x00000000040079b9 */ /* 0x0001e40008040000 */
[----:B0-----:R-:W-:Y:S01]  /*0110*/  NOP ;  /* 0x0000000000007918 */ /* 0x001fe20000000000 */
.L_x_1:
[----:B------:R-:W-:Y:S05]  /*0120*/  BSYNC B0 ;  /* 0x0000000000007941 */ /* 0x000fea0003800000 */
.L_x_0:
[----:B------:R-:W0:Y:S02]  /*0130*/  SHFL.IDX PT, R3, R0, RZ, 0x1f ;  /* 0x00001fff00037589 */ /* 0x000e2400000e0000 */
[----:B0-----:R-:W-:-:S13]  /*0140*/  ISETP.NE.AND P0, PT, R3, RZ, PT ;  /* 0x000000ff0300720c */ /* 0x001fda0003f05270 */
[----:B------:R-:W-:Y:S05]  /*0150*/  @P0 BRA `(.L_x_2) ;  /* 0x0000000000b40947 */ /* 0x000fea0003800000 */
[----:B------:R-:W-:Y:S01]  /*0160*/  ELECT P0, URZ, PT ;  /* 0x00000000003f782f */ /* 0x000fe20003800000 */
[----:B------:R-:W-:-:S12]  /*0170*/  BSSY B0, `(.L_x_2) ;  /* 0x000002b000007945 */ /* 0x000fd80003800000 */
[----:B------:R-:W-:Y:S05]  /*0180*/  @!P0 BRA `(.L_x_3) ;  /* 0x0000000000a48947 */ /* 0x000fea0003800000 */
[----:B------:R-:W0:Y:S01]  /*0190*/  S2UR UR8, SR_CgaCtaId ;  /* 0x00000000000879c3 */ /* 0x000e220000008800 */
[----:B------:R-:W-:Y:S01]  /*01a0*/  UMOV UR4, 0x400 ;  /* 0x0000040000047882 */ /* 0x000fe20000000000 */
[----:B------:R-:W-:Y:S01]  /*01b0*/  UMOV UR5, 0x1 ;  /* 0x0000000100057882 */ /* 0x000fe20000000000 */
[----:B------:R-:W-:Y:S02]  /*01c0*/  UMOV UR6, 0x4 ;  /* 0x0000000400067882 */ /* 0x000fe40000000000 */
[----:B------:R-:W-:-:S04]  /*01d0*/  UIADD3 UR6, -UR6, 0x100000, URZ ;  /* 0x0010000006067890 */ /* 0x000fc8000fffe13f */
[----:B------:R-:W-:Y:S02]  /*01e0*/  USHF.L.U32 UR7, UR6, 0xb, URZ ;  /* 0x0000000b06077899 */ /* 0x000fe4000800063f */
[----:B------:R-:W-:Y:S02]  /*01f0*/  USHF.L.U32 UR6, UR6, 0x1, URZ ;  /* 0x0000000106067899 */ /* 0x000fe4000800063f */
[----:B0-----:R-:W-:Y:S02]  /*0200*/  ULEA UR8, UR8, UR4, 0x18 ;  /* 0x0000000408087291 */ /* 0x001fe4000f8ec03f */
[----:B------:R-:W-:-:S04]  /*0210*/  UIADD3 UR4, -UR5, 0x100000, URZ ;  /* 0x0010000005047890 */ /* 0x000fc8000fffe13f */
[----:B------:R-:W-:Y:S02]  /*0220*/  USHF.L.U32 UR5, UR4, 0xb, URZ ;  /* 0x0000000b04057899 */ /* 0x000fe4000800063f */
[----:B------:R-:W-:Y:S01]  /*0230*/  USHF.L.U32 UR4, UR4, 0x1, URZ ;  /* 0x0000000104047899 */ /* 0x000fe2000800063f */
[----:B------:R-:W0:Y:S11]  /*0240*/  FENCE.VIEW.ASYNC.S ;  /* 0x00000000000073c6 */ /* 0x000e360000000000 */
[----:B0-----:R0:W1:Y:S01]  /*0250*/  SYNCS.EXCH.64 URZ, [UR8], UR4 ;  /* 0x00000004083f75b2 */ /* 0x0010620008000100 */
[----:B------:R0:W2:Y:S01]  /*0260*/  SYNCS.EXCH.64 URZ, [UR8+0x70], UR6 ;  /* 0x00007006083f75b2 */ /* 0x0000a20008000100 */
[----:B------:R0:W3:Y:S01]  /*0270*/  SYNCS.EXCH.64 URZ, [UR8+0x8], UR4 ;  /* 0x00000804083f75b2 */ /* 0x0000e20008000100 */
[----:B------:R0:W4:Y:S01]  /*0280*/  SYNCS.EXCH.64 URZ, [UR8+0x78], UR6 ;  /* 0x00007806083f75b2 */ /* 0x0001220008000100 */
[----:B------:R0:W0:Y:S01]  /*0290*/  SYNCS.EXCH.64 URZ, [UR8+0x10], UR4 ;  /* 0x00001004083f75b2 */ /* 0x0000220008000100 */
        /* <DEDUP_REMOVED lines=23> */
[----:B-1234-:R-:W-:Y:S01]  /*0410*/  NOP ;  /* 0x0000000000007918 */ /* 0x01efe20000000000 */
.L_x_3:
[----:B0-----:R-:W-:Y:S05]  /*0420*/  BSYNC B0 ;  /* 0x0000000000007941 */ /* 0x001fea0003800000 */
.L_x_2:
[----:B------:R-:W-:Y:S01]  /*0430*/  SHF.R.S32.HI R7, RZ, 0x1f, R18 ;  /* 0x0000001fff077819 */ /* 0x000fe20000011412 */
[----:B------:R-:W0:Y:S01]  /*0440*/  SHFL.IDX PT, R0, R0, RZ, 0x1f ;  /* 0x00001fff00007589 */ /* 0x000e2200000e0000 */
[----:B------:R-:W1:Y:S01]  /*0450*/  S2UR UR8, SR_CTAID.X ;  /* 0x00000000000879c3 */ /* 0x000e620000002500 */
[----:B------:R-:W-:Y:S02]  /*0460*/  ELECT P0, URZ, PT ;  /* 0x00000000003f782f */ /* 0x000fe40003800000 */
[----:B------:R-:W-:Y:S01]  /*0470*/  LEA.HI R7, R7, R18, RZ, 0x7 ;  /* 0x0000001207077211 */ /* 0x000fe200078f38ff */
[----:B------:R-:W2:Y:S01]  /*0480*/  S2R R4, SR_CTAID.Y ;  /* 0x0000000000047919 */ /* 0x000ea20000002600 */
[----:B------:R-:W-:Y:S01]  /*0490*/  SHF.R.S32.HI R8, RZ, 0x1f, R3 ;  /* 0x0000001fff087819 */ /* 0x000fe20000011403 */
[----:B------:R-:W-:Y:S01]  /*04a0*/  ULDC UR4, c[0x0][0x150] ;  /* 0x0000540000047ab9 */ /* 0x000fe20000000800 */
[----:B------:R-:W-:Y:S01]  /*04b0*/  LOP3.LUT R7, R7, 0xffffff80, RZ, 0xc0, !PT ;  /* 0xffffff8007077812 */ /* 0x000fe200078ec0ff */
[----:B------:R-:W-:Y:S01]  /*04c0*/  NOP ;  /* 0x0000000000007918 */ /* 0x000fe20000000000 */
[----:B------:R-:W-:Y:S01]  /*04d0*/  LEA.HI R8, R8, R3, RZ, 0x2 ;  /* 0x0000000308087211 */ /* 0x000fe200078f10ff */
[----:B------:R-:W3:Y:S01]  /*04e0*/  LDC R10, c[0x0][0x144] ;  /* 0x00005100ff0a7b82 */ /* 0x000ee20000000800 */
[----:B------:R-:W-:Y:S01]  /*04f0*/  NOP ;  /* 0x0000000000007918 */ /* 0x000fe20000000000 */
[----:B------:R-:W-:Y:S01]  /*0500*/  IMAD.IADD R6, R18, 0x1, -R7 ;  /* 0x0000000112067824 */ /* 0x000fe200078e0a07 */
[----:B------:R-:W-:Y:S01]  /*0510*/  LOP3.LUT R8, R8, 0x3ffffffc, RZ, 0xc0, !PT ;  /* 0x3ffffffc08087812 */ /* 0x000fe200078ec0ff */
[----:B------:R-:W-:Y:S01]  /*0520*/  IMAD.MOV.U32 R23, RZ, RZ, 0x1 ;  /* 0x00000001ff177424 */ /* 0x000fe200078e00ff */
[----:B------:R-:W-:-:S02]  /*0530*/  ISETP.NE.AND P3, PT, R5, RZ, PT ;  /* 0x000000ff0500720c */ /* 0x000fc40003f65270 */
[----:B------:R-:W-:Y:S01]  /*0540*/  SHF.R.S32.HI R7, RZ, 0x1f, R6 ;  /* 0x0000001fff077819 */ /* 0x000fe20000011406 */
[----:B------:R-:W-:Y:S01]  /*0550*/  IMAD.IADD R8, R3, 0x1, -R8 ;  /* 0x0000000103087824 */ /* 0x000fe200078e0a08 */
[----:B------:R-:W4:Y:S02]  /*0560*/  LDC R13, c[0x0][0x140] ;  /* 0x00005000ff0d7b82 */ /* 0x000f240000000800 */
[----:B------:R-:W-:Y:S02]  /*0570*/  LEA.HI R7, R7, R6, RZ, 0x3 ;  /* 0x0000000607077211 */ /* 0x000fe400078f18ff */
[----:B0-----:R-:W-:Y:S02]  /*0580*/  ISETP.NE.OR P0, PT, R0, RZ, !P0 ;  /* 0x000000ff0000720c */ /* 0x001fe40004705670 */
[--C-:B------:R-:W-:Y:S02]  /*0590*/  SHF.R.S32.HI R0, RZ, 0x3, R7.reuse ;  /* 0x00000003ff007819 */ /* 0x100fe40000011407 */
[----:B------:R-:W-:-:S02]  /*05a0*/  SHF.R.S32.HI R7, RZ, 0x1f, R7 ;  /* 0x0000001fff077819 */ /* 0x000fc40000011407 */
[----:B-1----:R-:W-:Y:S02]  /*05b0*/  I2FP.F32.U32 R9, UR8 ;  /* 0x0000000800097c45 */ /* 0x002fe40008201000 */
[----:B------:R-:W-:-:S03]  /*05c0*/  LEA.HI R7, R7, R0, RZ, 0x2 ;  /* 0x0000000007077211 */ /* 0x000fc600078f10ff */
[----:B------:R-:W-:Y:S01]  /*05d0*/  FMUL R9, R9, UR4 ;  /* 0x0000000409097c20 */ /* 0x000fe20008400000 */
[----:B------:R-:W-:Y:S01]  /*05e0*/  LOP3.LUT R7, R7, 0xfffffffc, RZ, 0xc0, !PT ;  /* 0xfffffffc07077812 */ /* 0x000fe200078ec0ff */
[----:B------:R-:W-:Y:S01]  /*05f0*/  VOTEU.ALL UP0, P0 ;  /* 0x00000000003f7886 */ /* 0x000fe20000000000 */
[----:B--2---:R-:W-:Y:S01]  /*0600*/  I2FP.F32.U32 R3, R4 ;  /* 0x0000000400037245 */ /* 0x004fe20000201000 */
[----:B------:R-:W-:Y:S01]  /*0610*/  ULDC UR4, c[0x0][0x154] ;  /* 0x0000550000047ab9 */ /* 0x000fe20000000800 */
[----:B------:R-:W-:Y:S01]  /*0620*/  VOTEU.ALL UP1, P0 ;  /* 0x00000000003f7886 */ /* 0x000fe20000020000 */
[----:B------:R-:W0:Y:S01]  /*0630*/  F2I.U32.TRUNC.NTZ R9, R9 ;  /* 0x0000000900097305 */ /* 0x000e22000020f000 */
[----:B------:R-:W-:Y:S01]  /*0640*/  IMAD.IADD R7, R0, 0x1, -R7 ;  /* 0x0000000100077824 */ /* 0x000fe200078e0a07 */
[----:B------:R-:W1:Y:S01]  /*0650*/  @!UP0 S2UR UR7, SR_CgaCtaId ;  /* 0x00000000000789c3 */ /* 0x000e620000008800 */
[----:B------:R-:W-:Y:S01]  /*0660*/  FMUL R12, R3, UR4 ;  /* 0x00000004030c7c20 */ /* 0x000fe20008400000 */
[----:B------:R-:W-:Y:S01]  /*0670*/  UMOV UR4, 0x20 ;  /* 0x0000002000047882 */ /* 0x000fe20000000000 */
[----:B------:R-:W-:Y:S01]  /*0680*/  IMAD R8, R8, 0x4, R7 ;  /* 0x0000000408087824 */ /* 0x000fe200078e0207 */
[----:B------:R-:W-:Y:S01]  /*0690*/  @!UP0 UMOV UR6, 0x400 ;  /* 0x0000040000068882 */ /* 0x000fe20000000000 */
[----:B------:R-:W-:-:S04]  /*06a0*/  @!UP0 UIADD3 UR4, -UR4, 0x100000, URZ ;  /* 0x0010000004048890 */ /* 0x000fc8000fffe13f */
[----:B------:R-:W-:Y:S02]  /*06b0*/  @!UP0 USHF.L.U32 UR5, UR4, 0xb, URZ ;  /* 0x0000000b04058899 */ /* 0x000fe4000800063f */
[----:B------:R-:W-:Y:S01]  /*06c0*/  @!UP0 USHF.L.U32 UR4, UR4, 0x1, URZ ;  /* 0x0000000104048899 */ /* 0x000fe2000800063f */
[----:B----4-:R-:W-:Y:S01]  /*06d0*/  ISETP.EQ.U32.AND P2, PT, R13, 0x1, PT ;  /* 0x000000010d00780c */ /* 0x010fe20003f42070 */
[----:B------:R-:W2:Y:S01]  /*06e0*/  F2I.U32.TRUNC.NTZ R12, R12 ;  /* 0x0000000c000c7305 */ /* 0x000ea2000020f000 */
[----:B------:R-:W-:Y:S01]  /*06f0*/  LEA.HI R0, R8, R8, RZ, 0x1 ;  /* 0x0000000808007211 */ /* 0x000fe200078f08ff */
[----:B------:R-:W4:Y:S03]  /*0700*/  LDC R7, c[0x0][0x148] ;  /* 0x00005200ff077b82 */ /* 0x000f260000000800 */
[----:B------:R-:W-:Y:S01]  /*0710*/  LOP3.LUT R11, R0, 0xfffffffe, RZ, 0xc0, !PT ;  /* 0xfffffffe000b7812 */ /* 0x000fe200078ec0ff */
[----:B0-----:R-:W-:Y:S01]  /*0720*/  IMAD.MOV R15, RZ, RZ, -R9 ;  /* 0x000000ffff0f7224 */ /* 0x001fe200078e0a09 */
[----:B------:R-:W-:-:S03]  /*0730*/  SHF.R.S32.HI R9, RZ, 0x1f, R2 ;  /* 0x0000001fff097819 */ /* 0x000fc60000011402 */
[----:B---3--:R-:W-:Y:S01]  /*0740*/  IMAD R3, R10, R15, UR8 ;  /* 0x000000080a037e24 */ /* 0x008fe2000f8e020f */
[----:B------:R-:W-:Y:S01]  /*0750*/  LEA.HI R9, R9, R2, RZ, 0x2 ;  /* 0x0000000209097211 */ /* 0x000fe200078f10ff */
[C---:B------:R-:W-:Y:S02]  /*0760*/  IMAD.IADD R0, R8.reuse, 0x1, -R11 ;  /* 0x0000000108007824 */ /* 0x040fe400078e0a0b */
[----:B------:R-:W-:Y:S01]  /*0770*/  IMAD.SHL.U32 R11, R8, 0x4, RZ ;  /* 0x00000004080b7824 */ /* 0x000fe200078e00ff */
[----:B------:R-:W-:Y:S01]  /*0780*/  LOP3.LUT R9, R9, 0xfffffffc, RZ, 0xc0, !PT ;  /* 0xfffffffc09097812 */ /* 0x000fe200078ec0ff */
[----:B--2---:R-:W-:Y:S01]  /*0790*/  IMAD.MOV R24, RZ, RZ, -R12 ;  /* 0x000000ffff187224 */ /* 0x004fe200078e0a0c */
[----:B------:R-:W-:Y:S01]  /*07a0*/  ISETP.NE.AND P4, PT, R0, R3, PT ;  /* 0x000000030000720c */ /* 0x000fe20003f85270 */
[----:B-1----:R-:W-:Y:S01]  /*07b0*/  @!UP0 ULEA UR6, UR7, UR6, 0x18 ;  /* 0x0000000607068291 */ /* 0x002fe2000f8ec03f */
[----:B------:R-:W-:Y:S01]  /*07c0*/  LOP3.LUT R22, R8, 0xc, R11, 0x78, !PT ;  /* 0x0000000c08167812 */ /* 0x000fe200078e780b */
[----:B------:R-:W-:Y:S01]  /*07d0*/  IMAD.IADD R0, R2, 0x1, -R9 ;  /* 0x0000000102007824 */ /* 0x000fe200078e0a09 */
[----:B------:R-:W-:Y:S01]  /*07e0*/  VOTEU.ALL UP0, P0 ;  /* 0x00000000003f7886 */ /* 0x000fe20000000000 */
[----:B------:R-:W-:Y:S01]  /*07f0*/  LOP3.LUT P0, RZ, R6, 0x7, RZ, 0xc0, !PT ;  /* 0x0000000706ff7812 */ /* 0x000fe2000780c0ff */
[----:B------:R-:W-:-:S02]  /*0800*/  VIADD R6, R5, 0xffffffff ;  /* 0xffffffff05067836 */ /* 0x000fc40000000000 */
[----:B------:R-:W-:Y:S01]  /*0810*/  ISETP.NE.AND P1, PT, R0, 0x3, PT ;  /* 0x000000030000780c */ /* 0x000fe20003f25270 */
[----:B----4-:R-:W-:Y:S01]  /*0820*/  IMAD R9, R7, R24, R4 ;  /* 0x0000001807097224 */ /* 0x010fe200078e0204 */
[----:B------:R-:W-:Y:S02]  /*0830*/  ISETP.LT.U32.AND P0, PT, R22, 0x2, !P0 ;  /* 0x000000021600780c */ /* 0x000fe40004701070 */
[----:B------:R-:W-:Y:S01]  /*0840*/  ISETP.EQ.OR P1, PT, R0, RZ, !P1 ;  /* 0x000000ff0000720c */ /* 0x000fe20004f22670 */
[----:B------:R-:W0:Y:S02]  /*0850*/  FENCE.VIEW.ASYNC.S ;  /* 0x00000000000073c6 */ /* 0x000e240000000000 */
[----:B0-----:R0:W1:Y:S01]  /*0860*/  @!UP0 SYNCS.EXCH.64 URZ, [UR6+0xf0], UR4 ;  /* 0x0000f004063f85b2 */ /* 0x0010620008000100 */
[----:B------:R-:W-:Y:S02]  /*0870*/  @P4 LEA.HI R2, R22, R22, RZ, 0x1 ;  /* 0x0000001616024211 */ /* 0x000fe400078f08ff */
[----:B------:R-:W-:-:S02]  /*0880*/  ISETP.EQ.AND P1, PT, R5, RZ, P1 ;  /* 0x000000ff0500720c */ /* 0x000fc40000f22270 */
[----:B------:R-:W-:Y:S02]  /*0890*/  @P4 SHF.R.S32.HI R2, RZ, 0x1, R2 ;  /* 0x00000001ff024819 */ /* 0x000fe40000011402 */
[----:B------:R-:W-:Y:S02]  /*08a0*/  ISETP.GE.U32.AND P6, PT, R6, 0x2, PT ;  /* 0x000000020600780c */ /* 0x000fe40003fc6070 */
[----:B------:R-:W-:Y:S02]  /*08b0*/  @P4 ISETP.NE.AND P5, PT, R2, R9, PT ;  /* 0x000000090200420c */ /* 0x000fe40003fa5270 */
[----:B------:R-:W-:Y:S02]  /*08c0*/  SEL R2, RZ, 0x1, !P0 ;  /* 0x00000001ff027807 */ /* 0x000fe40004000000 */
[----:B------:R-:W-:Y:S02]  /*08d0*/  @P4 SEL R23, RZ, 0x1, P5 ;  /* 0x00000001ff174807 */ /* 0x000fe40002800000 */
[----:B------:R-:W-:Y:S01]  /*08e0*/  SEL R19, RZ, 0x1, !P1 ;  /* 0x00000001ff137807 */ /* 0x000fe20004800000 */
[----:B------:R0:W2:Y:S01]  /*08f0*/  @!UP1 SYNCS.EXCH.64 URZ, [UR6+0xf8], UR4 ;  /* 0x0000f804063f95b2 */ /* 0x0000a20008000100 */
[----:B------:R-:W-:Y:S01]  /*0900*/  LOP3.LUT R23, R23, R2, RZ, 0xc0, !PT ;  /* 0x0000000217177212 */ /* 0x000fe200078ec0ff */
[----:B------:R-:W-:Y:S01]  /*0910*/  NOP ;  /* 0x0000000000007918 */ /* 0x000fe20000000000 */
[----:B------:R-:W-:Y:S01]  /*0920*/  SEL R19, R19, 0x2, P6 ;  /* 0x0000000213137807 */ /* 0x000fe20003000000 */
[----:B------:R-:W-:Y:S06]  /*0930*/  @!P2 BRA `(.L_x_4) ;  /* 0x000000000008a947 */ /* 0x000fec0003800000 */
[----:B-12---:R-:W-:Y:S01]  /*0940*/  UCGABAR_ARV ;  /* 0x00000000000079c7 */ /* 0x006fe20008000000 */
[----:B------:R-:W-:Y:S05]  /*0950*/  BRA `(.L_x_5) ;  /* 0x0000000000047947 */ /* 0x000fea0003800000 */
.L_x_4:
[----:B-12---:R-:W-:Y:S01]  /*0960*/  NOP ;  /* 0x0000000000007918 */ /* 0x006fe20000000000 */
.L_x_5:
[----:B------:R-:W1:Y:S01]  /*0970*/  LDC R2, c[0x0][0x65c] ;  /* 0x00019700ff027b82 */ /* 0x000e620000000800 */
[----:B------:R-:W-:Y:S02]  /*0980*/  IMAD.U32 R8, RZ, RZ, UR8 ;  /* 0x00000008ff087e24 */ /* 0x000fe4000f8e00ff */
[----:B------:R-:W-:Y:S01]  /*0990*/  IMAD.MOV.U32 R9, RZ, RZ, RZ ;  /* 0x000000ffff097224 */ /* 0x000fe200078e00ff */
[----:B-1----:R-:W-:-:S04]  /*09a0*/  ISETP.NE.AND P1, PT, R2, 0x1, PT ;  /* 0x000000010200780c */ /* 0x002fc80003f25270 */
[----:B------:R-:W-:-:S09]  /*09b0*/  P2R R5, PR, RZ, 0x2 ;  /* 0x00000002ff057803 */ /* 0x000fd20000000000 */
[----:B------:R-:W1:Y:S01]  /*09c0*/  @P1 LDC R17, c[0x0][0x10] ;  /* 0x00000400ff111b82 */ /* 0x000e620000000800 */
[----:B------:R-:W-:Y:S02]  /*09d0*/  @P1 IMAD.MOV.U32 R5, RZ, RZ, RZ ;  /* 0x000000ffff051224 */ /* 0x000fe400078e00ff */
[----:B------:R-:W-:-:S05]  /*09e0*/  @P1 IMAD.MOV.U32 R13, RZ, RZ, RZ ;  /* 0x000000ffff0d1224 */ /* 0x000fca00078e00ff */
[----:B------:R-:W2:Y:S01]  /*09f0*/  @!P1 LDC R11, c[0x0][0xc] ;  /* 0x00000300ff0b9b82 */ /* 0x000ea20000000800 */
[----:B-1----:R-:W-:-:S04]  /*0a00*/  @P1 IMAD.WIDE.U32 R16, R17, UR8, R4 ;  /* 0x0000000811101c25 */ /* 0x002fc8000f8e0004 */
[----:B------:R-:W-:Y:S02]  /*0a10*/  @P1 IMAD.IADD R17, R17, 0x1, R13 ;  /* 0x0000000111111824 */ /* 0x000fe400078e020d */
[----:B--2---:R-:W-:-:S04]  /*0a20*/  @!P1 IMAD.WIDE.U32 R8, R4, R11, R8 ;  /* 0x0000000b04089225 */ /* 0x004fc800078e0008 */
[----:B------:R-:W-:Y:S02]  /*0a30*/  @!P1 IMAD.MOV.U32 R16, RZ, RZ, R8 ;  /* 0x000000ffff109224 */ /* 0x000fe400078e0008 */
[----:B------:R-:W-:Y:S01]  /*0a40*/  @!P1 IMAD.MOV.U32 R17, RZ, RZ, R9 ;  /* 0x000000ffff119224 */ /* 0x000fe200078e0009 */
[----:B------:R-:W-:Y:S06]  /*0a50*/  @!P2 BRA `(.L_x_6) ;  /* 0x00000000000ca947 */ /* 0x000fec0003800000 */
[----:B------:R-:W-:Y:S01]  /*0a60*/  UCGABAR_WAIT ;  /* 0x0000000000007dc7 */ /* 0x000fe20008000000 */
[----:B------:R-:W-:Y:S01]  /*0a70*/  CCTL.IVALL ;  /* 0x00000000ff00798f */ /* 0x000fe20002000000 */
[----:B------:R-:W-:Y:S05]  /*0a80*/  BRA `(.L_x_7) ;  /* 0x0000000000047947 */ /* 0x000fea0003800000 */
.L_x_6:
[----:B------:R-:W-:Y:S06]  /*0a90*/  BAR.SYNC.DEFER_BLOCKING 0x0 ;  /* 0x0000000000007b1d */ /* 0x000fec0000010000 */
.L_x_7:
[----:B------:R-:W-:Y:S05]  /*0aa0*/  @!P3 BRA `(.L_x_8) ;  /* 0x0000004c00a0b947 */ /* 0x000fea0003800000 */
[----:B------:R-:W-:-:S13]  /*0ab0*/  ISETP.GT.U32.AND P0, PT, R6, 0x1, PT ;  /* 0x000000010600780c */ /* 0x000fda0003f04070 */
[----:B0-----:R-:W-:Y:S05]  /*0ac0*/  @P0 EXIT ;  /* 0x000000000000094d */ /* 0x001fea0003800000 */
[----:B------:R-:W-:Y:S01]  /*0ad0*/  ULDC.64 UR4, c[0x0][0x650] ;  /* 0x0001940000047ab9 */ /* 0x000fe20000000a00 */
[----:B------:R-:W-:Y:S01]  /*0ae0*/  PRMT R0, RZ, 0x7610, R0 ;  /* 0x00007610ff007816 */ /* 0x000fe20000000000 */
[----:B------:R-:W-:Y:S01]  /*0af0*/  IMAD.MOV.U32 R92, RZ, RZ, -0x1 ;  /* 0xffffffffff5c7424 */ /* 0x000fe200078e00ff */
[----:B------:R-:W-:Y:S01]  /*0b00*/  ISETP.GE.U32.AND P0, PT, R16, UR4, PT ;  /* 0x0000000410007c0c */ /* 0x000fe2000bf06070 */
[----:B------:R-:W-:Y:S02]  /*0b10*/  IMAD.MOV.U32 R93, RZ, RZ, -0x1 ;  /* 0xffffffffff5d7424 */ /* 0x000fe400078e00ff */
[----:B------:R-:W-:Y:S01]  /*0b20*/  IMAD.MOV.U32 R91, RZ, RZ, -0x1 ;  /* 0xffffffffff5b7424 */ /* 0x000fe200078e00ff */
[----:B------:R-:W-:-:S13]  /*0b30*/  ISETP.GE.U32.AND.EX P0, PT, R17, UR5, PT, P0 ;  /* 0x0000000511007c0c */ /* 0x000fda000bf06100 */
[----:B------:R-:W-:Y:S05]  /*0b40*/  @P0 BRA `(.L_x_9) ;  /* 0x0000000400280947 */ /* 0x000fea0003800000 */
[----:B------:R-:W0:Y:S01]  /*0b50*/  LDC.64 R20, c[0x0][0x628] ;  /* 0x00018a00ff147b82 */ /* 0x000e220000000a00 */
[----:B------:R-:W-:Y:S02]  /*0b60*/  IMAD.MOV.U32 R8, RZ, RZ, R16 ;  /* 0x000000ffff087224 */ /* 0x000fe400078e0010 */
[----:B------:R-:W-:-:S05]  /*0b70*/  IMAD.MOV.U32 R9, RZ, RZ, R17 ;  /* 0x000000ffff097224 */ /* 0x000fca00078e0011 */
[----:B------:R-:W1:Y:S08]  /*0b80*/  LDC R0, c[0x0][0x630] ;  /* 0x00018c00ff007b82 */ /* 0x000e700000000800 */
[----:B------:R-:W2:Y:S01]  /*0b90*/  LDC.64 R26, c[0x0][0x620] ;  /* 0x00018800ff1a7b82 */ /* 0x000ea20000000a00 */
[----:B0-----:R-:W-:-:S04]  /*0ba0*/  ISETP.NE.U32.AND P0, PT, R20, RZ, PT ;  /* 0x000000ff1400720c */ /* 0x001fc80003f05070 */
[----:B------:R-:W-:-:S13]  /*0bb0*/  ISETP.NE.AND.EX P0, PT, R21, RZ, PT, P0 ;  /* 0x000000ff1500720c */ /* 0x000fda0003f05300 */
[----:B-12---:R-:W-:Y:S05]  /*0bc0*/  @!P0 BRA `(.L_x_10) ;  /* 0x0000000000288947 */ /* 0x006fea0003800000 */
[----:B------:R-:W0:Y:S02]  /*0bd0*/  LDC R13, c[0x0][0x634] ;  /* 0x00018d00ff0d7b82 */ /* 0x000e240000000800 */
[----:B0-----:R-:W-:-:S05]  /*0be0*/  IADD3 R13, P0, R16, R13, RZ ;  /* 0x0000000d100d7210 */ /* 0x001fca0007f1e0ff */
[----:B------:R-:W-:-:S04]  /*0bf0*/  IMAD.X R15, RZ, RZ, R17, P0 ;  /* 0x000000ffff0f7224 */ /* 0x000fc800000e0611 */
[----:B------:R-:W-:-:S04]  /*0c00*/  IMAD.WIDE.U32 R8, R15, R20, RZ ;  /* 0x000000140f087225 */ /* 0x000fc800078e00ff */
[----:B------:R-:W-:-:S04]  /*0c10*/  IMAD.WIDE.U32 R10, P0, R13, R21, R8 ;  /* 0x000000150d0a7225 */ /* 0x000fc80007800008 */
[----:B------:R-:W-:-:S04]  /*0c20*/  IMAD.WIDE.U32 R8, R13, R20, RZ ;  /* 0x000000140d087225 */ /* 0x000fc800078e00ff */
[----:B------:R-:W-:Y:S01]  /*0c30*/  IMAD.X R13, RZ, RZ, RZ, P0 ;  /* 0x000000ffff0d7224 */ /* 0x000fe200000e06ff */
[----:B------:R-:W-:Y:S01]  /*0c40*/  IADD3 RZ, P0, R9, R10, RZ ;  /* 0x0000000a09ff7210 */ /* 0x000fe20007f1e0ff */
[----:B------:R-:W-:-:S04]  /*0c50*/  IMAD.MOV.U32 R12, RZ, RZ, R11 ;  /* 0x000000ffff0c7224 */ /* 0x000fc800078e000b */
[----:B------:R-:W-:-:S08]  /*0c60*/  IMAD.WIDE.U32.X R8, R15, R21, R12, P0 ;  /* 0x000000150f087225 */ /* 0x000fd000000e040c */
.L_x_10:
[----:B------:R-:W0:Y:S01]  /*0c70*/  LDC.64 R20, c[0x0][0x640] ;  /* 0x00019000ff147b82 */ /* 0x000e220000000a00 */
[--C-:B------:R-:W-:Y:S01]  /*0c80*/  SHF.R.U64 R91, R8, R0, R9.reuse ;  /* 0x00000000085b7219 */ /* 0x100fe20000001209 */
[----:B------:R-:W-:Y:S01]  /*0c90*/  IMAD R28, R7, R24, R4 ;  /* 0x00000018071c7224 */ /* 0x000fe200078e0204 */
[----:B------:R-:W-:Y:S01]  /*0ca0*/  SHF.R.U32.HI R0, RZ, R0, R9 ;  /* 0x00000000ff007219 */ /* 0x000fe20000011609 */
[----:B------:R-:W-:Y:S01]  /*0cb0*/  IMAD.MOV.U32 R25, RZ, RZ, 0x1 ;  /* 0x00000001ff197424 */ /* 0x000fe200078e00ff */
[----:B------:R-:W-:-:S03]  /*0cc0*/  IADD3 R5, P0, RZ, -R91, RZ ;  /* 0x8000005bff057210 */ /* 0x000fc60007f1e0ff */
[----:B------:R-:W1:Y:S02]  /*0cd0*/  LDC R6, c[0x0][0x618] ;  /* 0x00018600ff067b82 */ /* 0x000e640000000800 */
[----:B------:R-:W-:-:S04]  /*0ce0*/  IMAD.X R9, RZ, RZ, ~R0, P0 ;  /* 0x000000ffff097224 */ /* 0x000fc800000e0e00 */
[-C--:B------:R-:W-:Y:S02]  /*0cf0*/  IMAD R0, R9, R26.reuse, RZ ;  /* 0x0000001a09007224 */ /* 0x080fe400078e02ff */
[----:B------:R-:W2:Y:S01]  /*0d00*/  LDC R11, c[0x0][0x608] ;  /* 0x00018200ff0b7b82 */ /* 0x000ea20000000800 */
[----:B------:R-:W-:-:S04]  /*0d10*/  IMAD.WIDE.U32 R8, R5, R26, R16 ;  /* 0x0000001a05087225 */ /* 0x000fc800078e0010 */
[----:B------:R-:W-:-:S03]  /*0d20*/  IMAD R5, R5, R27, R0 ;  /* 0x0000001b05057224 */ /* 0x000fc600078e0200 */
[----:B------:R-:W3:Y:S01]  /*0d30*/  LDC R12, c[0x0][0x658] ;  /* 0x00019600ff0c7b82 */ /* 0x000ee20000000800 */
[----:B0-----:R-:W-:Y:S01]  /*0d40*/  ISETP.NE.U32.AND P0, PT, R20, RZ, PT ;  /* 0x000000ff1400720c */ /* 0x001fe20003f05070 */
[----:B------:R-:W-:Y:S02]  /*0d50*/  IMAD.IADD R5, R9, 0x1, R5 ;  /* 0x0000000109057824 */ /* 0x000fe400078e0205 */
[----:B------:R-:W-:Y:S01]  /*0d60*/  IMAD.MOV.U32 R9, RZ, RZ, -0x1 ;  /* 0xffffffffff097424 */ /* 0x000fe200078e00ff */
[----:B------:R-:W-:-:S03]  /*0d70*/  ISETP.NE.AND.EX P0, PT, R21, RZ, PT, P0 ;  /* 0x000000ff1500720c */ /* 0x000fc60003f05300 */
[----:B------:R-:W0:Y:S01]  /*0d80*/  LDC R15, c[0x0][0x600] ;  /* 0x00018000ff0f7b82 */ /* 0x000e220000000800 */
[-CC-:B-1----:R-:W-:Y:S02]  /*0d90*/  SHF.R.U64 R13, R8, R6.reuse, R5.reuse ;  /* 0x00000006080d7219 */ /* 0x182fe40000001205 */
[----:B------:R-:W-:-:S05]  /*0da0*/  SHF.R.U32.HI R0, RZ, R6, R5 ;  /* 0x00000006ff007219 */ /* 0x000fca0000011605 */
[----:B------:R-:W1:Y:S01]  /*0db0*/  LDC R14, c[0x0][0x648] ;  /* 0x00019200ff0e7b82 */ /* 0x000e620000000800 */
[-CC-:B--2---:R-:W-:Y:S02]  /*0dc0*/  SHF.R.U64 R29, R13, R11.reuse, R0.reuse ;  /* 0x0000000b0d1d7219 */ /* 0x184fe40000001200 */
[----:B------:R-:W-:-:S05]  /*0dd0*/  SHF.R.U32.HI R5, RZ, R11, R0 ;  /* 0x0000000bff057219 */ /* 0x000fca0000011600 */
[----:B------:R-:W2:Y:S01]  /*0de0*/  LDC R26, c[0x0][0x638] ;  /* 0x00018e00ff1a7b82 */ /* 0x000ea20000000800 */
[-CC-:B---3--:R-:W-:Y:S02]  /*0df0*/  SHF.R.U64 R24, R29, R12.reuse, R5.reuse ;  /* 0x0000000c1d187219 */ /* 0x188fe40000001205 */
[-C--:B------:R-:W-:Y:S02]  /*0e00*/  SHF.L.U32 R0, R9, R12.reuse, RZ ;  /* 0x0000000c09007219 */ /* 0x080fe400000006ff */
[----:B------:R-:W-:Y:S01]  /*0e10*/  SHF.R.U32.HI R5, RZ, R12, R5 ;  /* 0x0000000cff057219 */ /* 0x000fe20000011605 */
[----:B------:R-:W-:Y:S01]  /*0e20*/  IMAD.MOV.U32 R4, RZ, RZ, R24 ;  /* 0x000000ffff047224 */ /* 0x000fe200078e0018 */
[----:B------:R-:W-:Y:S01]  /*0e30*/  LOP3.LUT R10, RZ, R0, RZ, 0x33, !PT ;  /* 0x00000000ff0a7212 */ /* 0x000fe200078e33ff */
[----:B------:R-:W3:Y:S01]  /*0e40*/  LDC R27, c[0x0][0x610] ;  /* 0x00018400ff1b7b82 */ /* 0x000ee20000000800 */
[----:B------:R-:W-:Y:S05]  /*0e50*/  @!P0 BRA `(.L_x_11) ;  /* 0x0000000000288947 */ /* 0x000fea0003800000 */
[----:B------:R-:W4:Y:S02]  /*0e60*/  LDC R9, c[0x0][0x64c] ;  /* 0x00019300ff097b82 */ /* 0x000f240000000800 */
[----:B----4-:R-:W-:-:S05]  /*0e70*/  IADD3 R9, P0, R24, R9, RZ ;  /* 0x0000000918097210 */ /* 0x010fca0007f1e0ff */
        /* <DEDUP_REMOVED lines=8> */
.L_x_11:
[----:B-1----:R-:W-:Y:S01]  /*0f00*/  SHF.R.U64 R4, R4, R14, R5 ;  /* 0x0000000e04047219 */ /* 0x002fe20000001205 */
[----:B0-----:R-:W-:Y:S01]  /*0f10*/  VIADD R6, R15, 0xffffffff ;  /* 0xffffffff0f067836 */ /* 0x001fe20000000000 */
[----:B------:R-:W-:Y:S02]  /*0f20*/  SHF.L.U32 R0, R25, R12, RZ ;  /* 0x0000000c19007219 */ /* 0x000fe400000006ff */
[----:B------:R-:W-:Y:S01]  /*0f30*/  LOP3.LUT R5, R29, R10, RZ, 0xc0, !PT ;  /* 0x0000000a1d057212 */ /* 0x000fe200078ec0ff */
[----:B------:R-:W-:Y:S01]  /*0f40*/  IMAD.MOV R7, RZ, RZ, -R4 ;  /* 0x000000ffff077224 */ /* 0x000fe200078e0a04 */
[----:B------:R-:W-:Y:S02]  /*0f50*/  SEL R3, R3, R28, !P1 ;  /* 0x0000001c03037207 */ /* 0x000fe40004800000 */
[----:B------:R-:W-:Y:S01]  /*0f60*/  LOP3.LUT R6, R13, R6, RZ, 0xc0, !PT ;  /* 0x000000060d067212 */ /* 0x000fe200078ec0ff */
[----:B------:R-:W-:Y:S02]  /*0f70*/  IMAD R4, R0, R4, R5 ;  /* 0x0000000400047224 */ /* 0x000fe400078e0205 */
[----:B--2---:R-:W-:-:S02]  /*0f80*/  IMAD R0, R7, R26, R24 ;  /* 0x0000001a07007224 */ /* 0x004fc400078e0218 */
[----:B---3--:R-:W-:Y:S02]  /*0f90*/  IMAD R3, R4, R27, R3 ;  /* 0x0000001b04037224 */ /* 0x008fe400078e0203 */
[----:B------:R-:W-:Y:S02]  /*0fa0*/  IMAD R92, R0, R15, R6 ;  /* 0x0000000f005c7224 */ /* 0x000fe400078e0206 */
[----:B------:R-:W-:-:S03]  /*0fb0*/  IMAD.MOV.U32 R4, RZ, RZ, 0x1 ;  /* 0x00000001ff047424 */ /* 0x000fc600078e00ff */
[----:B------:R-:W-:Y:S02]  /*0fc0*/  SEL R93, R92, R3, !P1 ;  /* 0x000000035c5d7207 */ /* 0x000fe40004800000 */
[----:B------:R-:W-:Y:S02]  /*0fd0*/  PRMT R0, R4, 0x7610, R0 ;  /* 0x0000761004007816 */ /* 0x000fe40000000000 */
[----:B------:R-:W-:-:S07]  /*0fe0*/  SEL R92, R3, R92, !P1 ;  /* 0x0000005c035c7207 */ /* 0x000fce0004800000 */
.L_x_9:
[----:B------:R-:W-:-:S08]  /*0ff0*/  NOP ;  /* 0x0000000000007918 */ /* 0x000fd00000000000 */
[----:B------:R-:W0:Y:S02]  /*1000*/  USETMAXREG.TRY_ALLOC.CTAPOOL UP0, 0xe8 ;  /* 0x000000e8000079c8 */ /* 0x000e240008000600 */
[----:B0-----:R-:W-:-:S13]  /*1010*/  PLOP3.LUT P0, PT, PT, PT, UP0, 0x80, 0x0 ;  /* 0x000000000000781c */ /* 0x001fda0003f0f008 */
[----:B------:R-:W-:Y:S05]  /*1020*/  @!P0 BRA `(.L_x_9) ;  /* 0xfffffffc00f08947 */ /* 0x000fea000383ffff */
[----:B------:R-:W-:Y:S01]  /*1030*/  ULDC.64 UR4, c[0x0][0x598] ;  /* 0x0001660000047ab9 */ /* 0x000fe20000000a00 */
[----:B------:R-:W-:Y:S01]  /*1040*/  ULDC.64 UR36, c[0x0][0x208] ;  /* 0x0000820000247ab9 */ /* 0x000fe20000000a00 */
[----:B------:R-:W-:-:S04]  /*1050*/  ISETP.NE.U32.AND P0, PT, RZ, UR4, PT ;  /* 0x00000004ff007c0c */ /* 0x000fc8000bf05070 */
[----:B------:R-:W-:-:S13]  /*1060*/  ISETP.NE.AND.EX P0, PT, RZ, UR5, PT, P0 ;  /* 0x00000005ff007c0c */ /* 0x000fda000bf05300 */
[----:B------:R-:W-:Y:S05]  /*1070*/  @!P0 BRA `(.L_x_12) ;  /* 0x00000000001c8947 */ /* 0x000fea0003800000 */
[----:B------:R-:W0:Y:S02]  /*1080*/  LDC.64 R4, c[0x0][0x598] ;  /* 0x00016600ff047b82 */ /* 0x000e240000000a00 */
[----:B0-----:R-:W2:Y:S02]  /*1090*/  LDG.E.64 R4, desc[UR36][R4.64] ;  /* 0x0000002404047981 */ /* 0x001ea4000c1e1b00 */
[----:B--2---:R-:W-:-:S04]  /*10a0*/  ISETP.NE.U32.AND P0, PT, R4, RZ, PT ;  /* 0x000000ff0400720c */ /* 0x004fc80003f05070 */
[----:B------:R-:W-:-:S13]  /*10b0*/  ISETP.NE.AND.EX P0, PT, R5, RZ, PT, P0 ;  /* 0x000000ff0500720c */ /* 0x000fda0003f05300 */
[----:B------:R-:W-:Y:S05]  /*10c0*/  @!P0 BRA `(.L_x_12) ;  /* 0x0000000000088947 */ /* 0x000fea0003800000 */
[----:B------:R0:W5:Y:S01]  /*10d0*/  LD.E R88, desc[UR36][R4.64] ;  /* 0x0000002404587980 */ /* 0x000162000c101900 */
[----:B------:R-:W-:Y:S05]  /*10e0*/  BRA `(.L_x_13) ;  /* 0x0000000000247947 */ /* 0x000fea0003800000 */
.L_x_12:
[----:B------:R-:W-:Y:S02]  /*10f0*/  ULDC.64 UR4, c[0x0][0x588] ;  /* 0x0001620000047ab9 */ /* 0x000fe40000000a00 */
[----:B------:R-:W-:-:S04]  /*1100*/  ISETP.NE.U32.AND P0, PT, RZ, UR4, PT ;  /* 0x00000004ff007c0c */ /* 0x000fc8000bf05070 */
[----:B------:R-:W-:-:S13]  /*1110*/  ISETP.NE.AND.EX P0, PT, RZ, UR5, PT, P0 ;  /* 0x00000005ff007c0c */ /* 0x000fda000bf05300 */
[----:B------:R-:W-:Y:S05]  /*1120*/  @!P0 BRA `(.L_x_14) ;  /* 0x00000000000c8947 */ /* 0x000fea0003800000 */
[----:B------:R-:W0:Y:S02]  /*1130*/  LDC.64 R88, c[0x0][0x588] ;  /* 0x00016200ff587b82 */ /* 0x000e240000000a00 */
[----:B0-----:R1:W5:Y:S01]  /*1140*/  LDG.E R88, desc[UR36][R88.64] ;  /* 0x0000002458587981 */ /* 0x001362000c1e1900 */
[----:B------:R-:W-:Y:S05]  /*1150*/  BRA `(.L_x_13) ;  /* 0x0000000000087947 */ /* 0x000fea0003800000 */
.L_x_14:
[----:B------:R-:W-:Y:S02]  /*1160*/  ULDC UR4, c[0x0][0x580] ;  /* 0x0001600000047ab9 */ /* 0x000fe40000000800 */
[----:B------:R-:W-:-:S07]  /*1170*/  IMAD.U32 R88, RZ, RZ, UR4 ;  /* 0x00000004ff587e24 */ /* 0x000fce000f8e00ff */
.L_x_13:
[----:B------:R-:W-:Y:S02]  /*1180*/  ULDC.64 UR4, c[0x0][0x5a0] ;  /* 0x0001680000047ab9 */ /* 0x000fe40000000a00 */
[----:B------:R-:W-:-:S04]  /*1190*/  ISETP.NE.U32.AND P0, PT, RZ, UR4, PT ;  /* 0x00000004ff007c0c */ /* 0x000fc8000bf05070 */
[----:B------:R-:W-:-:S13]  /*11a0*/  ISETP.NE.AND.EX P0, PT, RZ, UR5, PT, P0 ;  /* 0x00000005ff007c0c */ /* 0x000fda000bf05300 */
[----:B------:R-:W-:Y:S05]  /*11b0*/  @!P0 BRA `(.L_x_15) ;  /* 0x00000000001c8947 */ /* 0x000fea0003800000 */
[----:B0-----:R-:W0:Y:S02]  /*11c0*/  LDC.64 R4, c[0x0][0x5a0] ;  /* 0x00016800ff047b82 */ /* 0x001e240000000a00 */
[----:B0-----:R-:W2:Y:S02]  /*11d0*/  LDG.E.64 R4, desc[UR36][R4.64] ;  /* 0x0000002404047981 */ /* 0x001ea4000c1e1b00 */
[----:B--2---:R-:W-:-:S04]  /*11e0*/  ISETP.NE.U32.AND P0, PT, R4, RZ, PT ;  /* 0x000000ff0400720c */ /* 0x004fc80003f05070 */
[----:B------:R-:W-:-:S13]  /*11f0*/  ISETP.NE.AND.EX P0, PT, R5, RZ, PT, P0 ;  /* 0x000000ff0500720c */ /* 0x000fda0003f05300 */
[----:B------:R-:W-:Y:S05]  /*1200*/  @!P0 BRA `(.L_x_15) ;  /* 0x0000000000088947 */ /* 0x000fea0003800000 */
[----:B-1----:R0:W5:Y:S01]  /*1210*/  LD.E R89, desc[UR36][R4.64] ;  /* 0x0000002404597980 */ /* 0x002162000c101900 */
[----:B------:R-:W-:Y:S05]  /*1220*/  BRA `(.L_x_16) ;  /* 0x0000000000247947 */ /* 0x000fea0003800000 */
.L_x_15:
[----:B------:R-:W-:Y:S02]  /*1230*/  ULDC.64 UR4, c[0x0][0x590] ;  /* 0x0001640000047ab9 */ /* 0x000fe40000000a00 */
[----:B------:R-:W-:-:S04]  /*1240*/  ISETP.NE.U32.AND P0, PT, RZ, UR4, PT ;  /* 0x00000004ff007c0c */ /* 0x000fc8000bf05070 */
[----:B------:R-:W-:-:S13]  /*1250*/  ISETP.NE.AND.EX P0, PT, RZ, UR5, PT, P0 ;  /* 0x00000005ff007c0c */ /* 0x000fda000bf05300 */
[----:B------:R-:W-:Y:S05]  /*1260*/  @!P0 BRA `(.L_x_17) ;  /* 0x00000000000c8947 */ /* 0x000fea0003800000 */
[----:B0-----:R-:W1:Y:S02]  /*1270*/  LDC.64 R4, c[0x0][0x590] ;  /* 0x00016400ff047b82 */ /* 0x001e640000000a00 */
[----:B-1----:R1:W5:Y:S01]  /*1280*/  LDG.E R89, desc[UR36][R4.64] ;  /* 0x0000002404597981 */ /* 0x002362000c1e1900 */
[----:B------:R-:W-:Y:S05]  /*1290*/  BRA `(.L_x_16) ;  /* 0x0000000000087947 */ /* 0x000fea0003800000 */
.L_x_17:
[----:B------:R-:W-:Y:S02]  /*12a0*/  ULDC UR4, c[0x0][0x584] ;  /* 0x0001610000047ab9 */ /* 0x000fe40000000800 */
[----:B-1----:R-:W-:-:S07]  /*12b0*/  IMAD.U32 R89, RZ, RZ, UR4 ;  /* 0x00000004ff597e24 */ /* 0x002fce000f8e00ff */
.L_x_16:
[----:B------:R-:W-:-:S13]  /*12c0*/  LOP3.LUT P0, RZ, R0, 0xff, RZ, 0xc0, !PT ;  /* 0x000000ff00ff7812 */ /* 0x000fda000780c0ff */
[----:B------:R-:W-:Y:S05]  /*12d0*/  @!P0 EXIT ;  /* 0x000000000000894d */ /* 0x000fea0003800000 */
[----:B------:R-:W-:Y:S01]  /*12e0*/  ULDC UR4, c[0x0][0x28c] ;  /* 0x0000a30000047ab9 */ /* 0x000fe20000000800 */
[----:B------:R-:W-:Y:S01]  /*12f0*/  UMOV UR38, URZ ;  /* 0x0000003f00267c82 */ /* 0x000fe20008000000 */
[----:B------:R-:W-:Y:S01]  /*1300*/  UIADD3 UR4, UR4, 0x3f, URZ ;  /* 0x0000003f04047890 */ /* 0x000fe2000fffe03f */
[----:B------:R-:W-:-:S03]  /*1310*/  UMOV UR39, URZ ;  /* 0x0000003f00277c82 */ /* 0x000fc60008000000 */
[----:B------:R-:W-:-:S04]  /*1320*/  USHF.R.S32.HI UR5, URZ, 0x1f, UR4 ;  /* 0x0000001f3f057899 */ /* 0x000fc80008011404 */
[----:B------:R-:W-:-:S04]  /*1330*/  ULEA.HI UR5, UR5, UR4, URZ, 0x6 ;  /* 0x0000000405057291 */ /* 0x000fc8000f8f303f */
[----:B------:R-:W-:-:S12]  /*1340*/  USHF.R.S32.HI UR40, URZ, 0x6, UR5 ;  /* 0x000000063f287899 */ /* 0x000fd80008011405 */
.L_x_169:
[----:B------:R-:W-:Y:S01]  /*1350*/  LOP3.LUT R0, R18, 0x80, RZ, 0xc0, !PT ;  /* 0x0000008012007812 */ /* 0x000fe200078ec0ff */
[----:B------:R-:W2:Y:S01]  /*1360*/  S2UR UR7, SR_CgaCtaId ;  /* 0x00000000000779c3 */ /* 0x000ea20000008800 */
[----:B------:R-:W-:Y:S02]  /*1370*/  UMOV UR6, 0x400 ;  /* 0x0000040000067882 */ /* 0x000fe40000000000 */
[----:B------:R-:W-:-:S06]  /*1380*/  SHF.R.U32.HI R0, RZ, 0x7, R0 ;  /* 0x00000007ff007819 */ /* 0x000fcc0000011600 */
[----:B------:R-:W3:Y:S01]  /*1390*/  SHFL.IDX PT, R0, R0, RZ, 0x1f ;  /* 0x00001fff00007589 */ /* 0x000ee200000e0000 */
[----:B--2---:R-:W-:Y:S01]  /*13a0*/  ULEA UR6, UR7, UR6, 0x18 ;  /* 0x0000000607067291 */ /* 0x004fe2000f8ec03f */
[----:B---3--:R-:W-:-:S13]  /*13b0*/  R2UR UR4, R0 ;  /* 0x00000000000472ca */ /* 0x008fda00000e0000 */
[----:B------:R-:W-:-:S04]  /*13c0*/  ULEA.HI UR5, UR4, UR4, URZ, 0x1 ;  /* 0x0000000404057291 */ /* 0x000fc8000f8f083f */
[----:B------:R-:W-:-:S04]  /*13d0*/  ULOP3.LUT UR5, UR5, 0xffffe, URZ, 0xc0, !UPT ;  /* 0x000ffffe05057892 */ /* 0x000fc8000f8ec03f */
[----:B------:R-:W-:-:S03]  /*13e0*/  UIADD3 UR5, UR4, -UR5, URZ ;  /* 0x8000000504057290 */ /* 0x000fc6000fffe03f */
[----:B------:R-:W-:Y:S01]  /*13f0*/  ULDC UR4, c[0x0][0x28c] ;  /* 0x0000a30000047ab9 */ /* 0x000fe20000000800 */
[----:B------:R-:W-:Y:S01]  /*1400*/  ULEA UR5, UR5, UR6, 0xc ;  /* 0x0000000605057291 */ /* 0x000fe2000f8e603f */
[----:B------:R-:W-:-:S03]  /*1410*/  ISETP.LT.AND P0, PT, RZ, UR4, PT ;  /* 0x00000004ff007c0c */ /* 0x000fc6000bf01270 */
[----:B------:R-:W-:-:S04]  /*1420*/  UIADD3 UR5, UR5, 0x200, URZ ;  /* 0x0000020005057890 */ /* 0x000fc8000fffe03f */
[----:B------:R-:W-:-:S04]  /*1430*/  USHF.R.U32.HI UR5, URZ, 0x4, UR5 ;  /* 0x000000043f057899 */ /* 0x000fc80008011605 */
[----:B------:R-:W-:Y:S02]  /*1440*/  ULOP3.LUT UR41, UR5, 0x3fff, URZ, 0xc0, !UPT ;  /* 0x00003fff05297892 */ /* 0x000fe4000f8ec03f */
[----:B01--4-:R-:W-:Y:S10]  /*1450*/  @P0 BRA `(.L_x_18) ;  /* 0x0000000000400947 */ /* 0x013ff40003800000 */
[----:B------:R-:W-:Y:S01]  /*1460*/  MOV R0, 0x0 ;  /* 0x0000000000007802 */ /* 0x000fe20000000f00 */
[----:B------:R-:W-:Y:S01]  /*1470*/  ULDC.64 UR4, c[0x4][0x68] ;  /* 0x01001a0000047ab9 */ /* 0x000fe20000000a00 */
[----:B------:R-:W-:Y:S01]  /*1480*/  ULDC.64 UR6, c[0x4][0x8] ;  /* 0x0100020000067ab9 */ /* 0x000fe20000000a00 */
[----:B01----:R-:W-:Y:S01]  /*1490*/  IMAD.U32 R4, RZ, RZ, UR4 ;  /* 0x00000004ff047e24 */ /* 0x003fe2000f8e00ff */
[----:B------:R0:W1:Y:S01]  /*14a0*/  LDC.64 R14, c[0x4][R0] ;  /* 0x01000000000e7b82 */ /* 0x0000620000000a00 */
[----:B------:R-:W-:Y:S01]  /*14b0*/  IMAD.U32 R5, RZ, RZ, UR5 ;  /* 0x00000005ff057e24 */ /* 0x000fe2000f8e00ff */
[----:B------:R-:W-:Y:S01]  /*14c0*/  ULDC.64 UR4, c[0x4][0x70] ;  /* 0x01001c0000047ab9 */ /* 0x000fe20000000a00 */
[----:B------:R-:W-:Y:S02]  /*14d0*/  IMAD.U32 R10, RZ, RZ, UR6 ;  /* 0x00000006ff0a7e24 */ /* 0x000fe4000f8e00ff */
[----:B------:R-:W-:Y:S02]  /*14e0*/  IMAD.U32 R6, RZ, RZ, UR4 ;  /* 0x00000004ff067e24 */ /* 0x000fe4000f8e00ff */
[----:B------:R-:W-:-:S02]  /*14f0*/  IMAD.U32 R7, RZ, RZ, UR5 ;  /* 0x00000005ff077e24 */ /* 0x000fc4000f8e00ff */
[----:B------:R-:W-:Y:S02]  /*1500*/  IMAD.U32 R11, RZ, RZ, UR7 ;  /* 0x00000007ff0b7e24 */ /* 0x000fe4000f8e00ff */
[----:B------:R-:W-:Y:S02]  /*1510*/  IMAD.MOV.U32 R8, RZ, RZ, 0x1e1 ;  /* 0x000001e1ff087424 */ /* 0x000fe400078e00ff */
[----:B------:R-:W-:Y:S02]  /*1520*/  IMAD.MOV.U32 R12, RZ, RZ, 0x1 ;  /* 0x00000001ff0c7424 */ /* 0x000fe400078e00ff */
[----:B0-----:R-:W-:-:S07]  /*1530*/  IMAD.MOV.U32 R13, RZ, RZ, RZ ;  /* 0x000000ffff0d7224 */ /* 0x001fce00078e00ff */
[----:B------:R-:W-:-:S07]  /*1540*/  LEPC R20, `(.L_x_18) ;  /* 0x000000001014794e */ /* 0x000fce0000000000 */
[----:B-1---5:R-:W-:Y:S05]  /*1550*/  CALL.ABS.NOINC R14 ;  /* 0x000000000e007343 */ /* 0x022fea0003c00000 */
.L_x_18:
[----:B------:R-:W-:-:S04]  /*1560*/  LOP3.LUT R0, R19, 0x1, RZ, 0xfc, !PT ;  /* 0x0000000113007812 */ /* 0x000fc800078efcff */
[----:B------:R-:W-:-:S13]  /*1570*/  ISETP.NE.AND P0, PT, R0, 0x3, PT ;  /* 0x000000030000780c */ /* 0x000fda0003f05270 */
[----:B------:R-:W-:Y:S05]  /*1580*/  @!P0 BRA `(.L_x_19) ;  /* 0x0000000000048947 */ /* 0x000fea0003800000 */
[----:B------:R-:W-:Y:S01]  /*1590*/  BPT.TRAP 0x1 ;  /* 0x000000040000795c */ /* 0x000fe20000300000 */
.L_x_19:
[----:B------:R-:W2:Y:S01]  /*15a0*/  S2UR UR5, SR_CgaCtaId ;  /* 0x00000000000579c3 */ /* 0x000ea20000008800 */
[----:B------:R-:W-:Y:S01]  /*15b0*/  UMOV UR4, 0x400 ;  /* 0x0000040000047882 */ /* 0x000fe20000000000 */
[----:B------:R-:W-:Y:S02]  /*15c0*/  IMAD.U32 R0, RZ, RZ, UR38 ;  /* 0x00000026ff007e24 */ /* 0x000fe4000f8e00ff */
[----:B------:R-:W-:-:S03]  /*15d0*/  IMAD.U32 R3, RZ, RZ, UR39 ;  /* 0x00000027ff037e24 */ /* 0x000fc6000f8e00ff */
[----:B------:R-:W-:Y:S01]  /*15e0*/  SHF.L.U32 R0, R0, 0x1f, RZ ;  /* 0x0000001f00007819 */ /* 0x000fe200000006ff */
[----:B--2---:R-:W-:-:S06]  /*15f0*/  ULEA UR4, UR5, UR4, 0x18 ;  /* 0x0000000405047291 */ /* 0x004fcc000f8ec03f */
[----:B------:R-:W-:-:S04]  /*1600*/  IMAD.U32 R6, RZ, RZ, UR4 ;  /* 0x00000004ff067e24 */ /* 0x000fc8000f8e00ff */
[----:B------:R-:W-:-:S04]  /*1610*/  IMAD R3, R3, 0x8, R6 ;  /* 0x0000000803037824 */ /* 0x000fc800078e0206 */
[----:B------:R2:W3:Y:S01]  /*1620*/  SYNCS.PHASECHK.TRANS64.TRYWAIT P1, [R3+URZ], R0 ;  /* 0x00000000030075a7 */ /* 0x0004e2000802017f */
[----:B------:R-:W-:Y:S05]  /*1630*/  @!P0 BRA `(.L_x_20) ;  /* 0x0000000000048947 */ /* 0x000fea0003800000 */
[----:B------:R-:W-:Y:S01]  /*1640*/  BPT.TRAP 0x1 ;  /* 0x000000040000795c */ /* 0x000fe20000300000 */
.L_x_20:
[----:B---3--:R-:W-:Y:S05]  /*1650*/  @P1 BRA `(.L_x_21) ;  /* 0x0000000000081947 */ /* 0x008fea0003800000 */
[----:B------:R-:W3:Y:S02]  /*1660*/  SYNCS.PHASECHK.TRANS64.TRYWAIT P1, [R3+URZ], R0 ;  /* 0x00000000030075a7 */ /* 0x000ee4000802017f */
[----:B---3--:R-:W-:Y:S05]  /*1670*/  @!P1 BRA `(.L_x_22) ;  /* 0x0000005c00889947 */ /* 0x008fea0003800000 */
.L_x_21:
[----:B------:R-:W-:-:S04]  /*1680*/  UISETP.LT.AND UP0, UPT, UR40, 0x1, UPT ;  /* 0x000000012800788c */ /* 0x000fc8000bf01270 */
[----:B------:R-:W-:-:S06]  /*1690*/  USEL UR4, UR40, 0x1, UP0 ;  /* 0x0000000128047887 */ /* 0x000fcc0008000000 */
[----:B--23--:R-:W-:Y:S01]  /*16a0*/  IMAD.U32 R0, RZ, RZ, UR4 ;  /* 0x00000004ff007e24 */ /* 0x00cfe2000f8e00ff */
[----:B------:R-:W-:Y:S05]  /*16b0*/  WARPSYNC.ALL ;  /* 0x0000000000007948 */ /* 0x000fea0003800000 */
[----:B------:R-:W-:-:S04]  /*16c0*/  IADD3 R0, -R0, UR40, RZ ;  /* 0x0000002800007c10 */ /* 0x000fc8000fffe1ff */
[----:B------:R-:W-:Y:S02]  /*16d0*/  ISETP.GE.AND P1, PT, R0, 0x1, PT ;  /* 0x000000010000780c */ /* 0x000fe40003f26270 */
[----:B------:R-:W-:Y:S01]  /*16e0*/  R2UR UR4, R6 ;  /* 0x00000000060472ca */ /* 0x000fe200000e0000 */
[----:B------:R-:W-:Y:S01]  /*16f0*/  ULOP3.LUT UR41, UR41, 0x10000, URZ, 0xfc, !UPT ;  /* 0x0001000029297892 */ /* 0x000fe2000f8efc3f */
[----:B------:R-:W-:Y:S01]  /*1700*/  WARPGROUP.ARRIVE ;  /* 0x00000000000079c5 */ /* 0x000fe20000000000 */
[----:B------:R-:W-:Y:S01]  /*1710*/  UMOV UR5, 0x80000020 ;  /* 0x8000002000057882 */ /* 0x000fe20000000000 */
[----:B------:R-:W-:-:S09]  /*1720*/  UMOV UR7, 0x80000020 ;  /* 0x8000002000077882 */ /* 0x000fd20000000000 */
[----:B------:R-:W-:-:S04]  /*1730*/  UIADD3 UR4, UR4, 0x1c200, URZ ;  /* 0x0001c20004047890 */ /* 0x000fc8000fffe03f */
[----:B------:R-:W-:-:S04]  /*1740*/  USHF.R.U32.HI UR4, URZ, 0x4, UR4 ;  /* 0x000000043f047899 */ /* 0x000fc80008011604 */
[----:B------:R-:W-:-:S04]  /*1750*/  ULOP3.LUT UR4, UR4, 0x3fff, URZ, 0xc0, !UPT ;  /* 0x00003fff04047892 */ /* 0x000fc8000f8ec03f */
[----:B------:R-:W-:Y:S02]  /*1760*/  ULOP3.LUT UR9, UR4, 0x10000, URZ, 0xfc, !UPT ;  /* 0x0001000004097892 */ /* 0x000fe4000f8efc3f */
[----:B------:R-:W-:Y:S02]  /*1770*/  ULEA UR4, UR39, UR41, 0x9 ;  /* 0x0000002927047291 */ /* 0x000fe4000f8e483f */
[----:B------:R-:W-:-:S09]  /*1780*/  ULEA UR6, UR39, UR9, 0x9 ;  /* 0x0000000927067291 */ /* 0x000fd2000f8e483f */
[----:B------:R-:W-:Y:S01]  /*1790*/  IGMMA.64x128x32.S8.S8 R24, gdesc[UR4], RZ, !UPT, gsb0 ;  /* 0x03600000041879f1 */ /* 0x000fe2000c0410ff */
[----:B------:R-:W-:Y:S02]  /*17a0*/  UIADD3 UR4, UR4, 0x2, URZ ;  /* 0x0000000204047890 */ /* 0x000fe4000fffe03f */
[----:B------:R-:W-:Y:S01]  /*17b0*/  UIADD3 UR6, UR6, 0x2, URZ ;  /* 0x0000000206067890 */ /* 0x000fe2000fffe03f */
[----:B------:R-:W-:Y:S01]  /*17c0*/  UMOV UR5, 0x80000020 ;  /* 0x8000002000057882 */ /* 0x000fe20000000000 */
[----:B------:R-:W-:Y:S01]  /*17d0*/  UMOV UR7, 0x80000020 ;  /* 0x8000002000077882 */ /* 0x000fe20000000000 */
[----:B------:R-:W-:Y:S02]  /*17e0*/  WARPGROUP.DEPBAR.LE gsb0, 0x0 ;  /* 0x00008000000079c5 */ /* 0x000fe40000010000 */
[----:B------:R-:W-:-:S06]  /*17f0*/  WARPGROUP.ARRIVE ;  /* 0x00000000000079c5 */ /* 0x000fcc0000000000 */
[----:B------:R-:W-:Y:S03]  /*1800*/  IGMMA.64x128x32.S8.S8 R24, gdesc[UR4], R24, gsb0 ;  /* 0x03600000041879f1 */ /* 0x000fe60008041018 */
[----:B------:R-:W-:Y:S02]  /*1810*/  WARPGROUP.DEPBAR.LE gsb0, 0x0 ;  /* 0x00008000000079c5 */ /* 0x000fe40000010000 */
[----:B------:R-:W-:Y:S05]  /*1820*/  @!P1 BRA `(.L_x_23) ;  /* 0x0000000000e49947 */ /* 0x000fea0003800000 */
[----:B------:R-:W-:Y:S02]  /*1830*/  UIADD3 UR4, UR39, 0x1, URZ ;  /* 0x0000000127047890 */ /* 0x000fe4000fffe03f */
[----:B------:R-:W-:Y:S02]  /*1840*/  IMAD.U32 R3, RZ, RZ, UR39 ;  /* 0x00000027ff037e24 */ /* 0x000fe4000f8e00ff */
[----:B------:R-:W-:-:S04]  /*1850*/  UISETP.NE.AND UP0, UPT, UR4, 0xe, UPT ;  /* 0x0000000e0400788c */ /* 0x000fc8000bf05270 */
[----:B------:R-:W-:Y:S02]  /*1860*/  USEL UR5, URZ, 0x1, UP0 ;  /* 0x000000013f057887 */ /* 0x000fe40008000000 */
[----:B------:R-:W-:Y:S02]  /*1870*/  USEL UR8, UR4, URZ, UP0 ;  /* 0x0000003f04087287 */ /* 0x000fe40008000000 */
[----:B------:R-:W-:-:S06]  /*1880*/  ULOP3.LUT UR5, UR38, UR5, URZ, 0x3c, !UPT ;  /* 0x0000000526057292 */ /* 0x000fcc000f8e3c3f */
[----:B------:R-:W-:-:S07]  /*1890*/  IMAD.U32 R7, RZ, RZ, UR5 ;  /* 0x00000005ff077e24 */ /* 0x000fce000f8e00ff */
.L_x_30:
[----:B------:R-:W-:Y:S05]  /*18a0*/  @!P0 BRA `(.L_x_24) ;  /* 0x0000000000048947 */ /* 0x000fea0003800000 */
[----:B------:R-:W-:Y:S01]  /*18b0*/  BPT.TRAP 0x1 ;  /* 0x000000040000795c */ /* 0x000fe20000300000 */
.L_x_24:
[----:B------:R-:W2:Y:S01]  /*18c0*/  S2UR UR5, SR_CgaCtaId ;  /* 0x00000000000579c3 */ /* 0x000ea20000008800 */
[----:B------:R-:W-:Y:S01]  /*18d0*/  UMOV UR4, 0x400 ;  /* 0x0000040000047882 */ /* 0x000fe20000000000 */
[----:B01----:R-:W-:Y:S01]  /*18e0*/  IMAD.U32 R5, RZ, RZ, UR8 ;  /* 0x00000008ff057e24 */ /* 0x003fe2000f8e00ff */
[----:B------:R-:W-:Y:S01]  /*18f0*/  SHF.L.U32 R4, R7, 0x1f, RZ ;  /* 0x0000001f07047819 */ /* 0x000fe200000006ff */
[----:B--2---:R-:W-:-:S06]  /*1900*/  ULEA UR4, UR5, UR4, 0x18 ;  /* 0x0000000405047291 */ /* 0x004fcc000f8ec03f */
[----:B------:R-:W-:-:S04]  /*1910*/  IMAD.U32 R6, RZ, RZ, UR4 ;  /* 0x00000004ff067e24 */ /* 0x000fc8000f8e00ff */
[----:B------:R-:W-:-:S04]  /*1920*/  IMAD R5, R5, 0x8, R6 ;  /* 0x0000000805057824 */ /* 0x000fc800078e0206 */
[----:B------:R0:W1:Y:S01]  /*1930*/  SYNCS.PHASECHK.TRANS64.TRYWAIT P1, [R5+URZ], R4 ;  /* 0x00000004050075a7 */ /* 0x000062000802017f */
[----:B------:R-:W-:Y:S05]  /*1940*/  @!P0 BRA `(.L_x_25) ;  /* 0x0000000000048947 */ /* 0x000fea0003800000 */
[----:B------:R-:W-:Y:S01]  /*1950*/  BPT.TRAP 0x1 ;  /* 0x000000040000795c */ /* 0x000fe20000300000 */
.L_x_25:
[----:B-1----:R-:W-:Y:S05]  /*1960*/  @P1 BRA `(.L_x_26) ;  /* 0x0000000000081947 */ /* 0x002fea0003800000 */
[----:B------:R-:W1:Y:S02]  /*1970*/  SYNCS.PHASECHK.TRANS64.TRYWAIT P1, [R5+URZ], R4 ;  /* 0x00000004050075a7 */ /* 0x000e64000802017f */
[----:B-1----:R-:W-:Y:S05]  /*1980*/  @!P1 BRA `(.L_x_27) ;  /* 0x0000005800d89947 */ /* 0x002fea0003800000 */
.L_x_26:
[----:B------:R-:W-:Y:S01]  /*1990*/  ULEA UR4, UR8, UR41, 0x9 ;  /* 0x0000002908047291 */ /* 0x000fe2000f8e483f */
[----:B------:R-:W-:Y:S01]  /*19a0*/  WARPGROUP.ARRIVE ;  /* 0x00000000000079c5 */ /* 0x000fe20000000000 */
[----:B------:R-:W-:Y:S01]  /*19b0*/  ULEA UR6, UR8, UR9, 0x9 ;  /* 0x0000000908067291 */ /* 0x000fe2000f8e483f */
[----:B------:R-:W-:Y:S01]  /*19c0*/  UMOV UR5, 0x80000020 ;  /* 0x8000002000057882 */ /* 0x000fe20000000000 */
[----:B------:R-:W-:-:S07]  /*19d0*/  UMOV UR7, 0x80000020 ;  /* 0x8000002000077882 */ /* 0x000fce0000000000 */
[----:B------:R-:W-:Y:S01]  /*19e0*/  IGMMA.64x128x32.S8.S8 R24, gdesc[UR4], R24, gsb0 ;  /* 0x03600000041879f1 */ /* 0x000fe20008041018 */
        /* <DEDUP_REMOVED lines=9> */
[----:B------:R-:W-:Y:S01]  /*1a80*/  BPT.TRAP 0x1 ;  /* 0x000000040000795c */ /* 0x000fe20000300000 */
.L_x_28:
[----:B------:R-:W-:-:S13]  /*1a90*/  ISETP.NE.AND P1, PT, R23, RZ, PT ;  /* 0x000000ff1700720c */ /* 0x000fda0003f25270 */
[----:B01----:R-:W-:-:S04]  /*1aa0*/  @P1 IMAD R4, R3, 0x8, R6 ;  /* 0x0000000803041824 */ /* 0x003fc800078e0206 */
[----:B------:R-:W-:-:S05]  /*1ab0*/  @P1 VIADD R5, R4, 0x70 ;  /* 0x0000007004051836 */ /* 0x000fca0000000000 */
[----:B------:R-:W-:-:S04]  /*1ac0*/  @P1 PRMT R5, R22, 0x654, R5 ;  /* 0x0000065416051816 */ /* 0x000fc80000000005 */
[----:B------:R0:W-:Y:S01]  /*1ad0*/  @P1 SYNCS.ARRIVE.TRANS64.RED.A1T0 RZ, [R5+URZ], RZ ;  /* 0x000000ff05ff19a7 */ /* 0x0001e2000810043f */
[----:B------:R-:W-:-:S13]  /*1ae0*/  ISETP.GT.U32.AND P1, PT, R19, 0x1, PT ;  /* 0x000000011300780c */ /* 0x000fda0003f24070 */
[----:B0-----:R-:W-:Y:S05]  /*1af0*/  @P1 BRA `(.L_x_29) ;  /* 0x0000000000041947 */ /* 0x001fea0003800000 */
[----:B------:R-:W-:Y:S01]  /*1b00*/  BPT.TRAP 0x1 ;  /* 0x000000040000795c */ /* 0x000fe20000300000 */
.L_x_29:
[----:B------:R-:W-:Y:S01]  /*1b10*/  UIADD3 UR8, UR8, 0x1, URZ ;  /* 0x0000000108087890 */ /* 0x000fe2000fffe03f */
[C---:B------:R-:W-:Y:S01]  /*1b20*/  ISETP.GT.AND P2, PT, R0.reuse, 0x1, PT ;  /* 0x000000010000780c */ /* 0x040fe20003f44270 */
[----:B------:R-:W-:Y:S02]  /*1b30*/  VIADD R3, R3, 0x1 ;  /* 0x0000000103037836 */ /* 0x000fe40000000000 */
[----:B------:R-:W-:Y:S01]  /*1b40*/  UISETP.NE.AND UP0, UPT, UR8, 0xe, UPT ;  /* 0x0000000e0800788c */ /* 0x000fe2000bf05270 */
[----:B------:R-:W-:Y:S02]  /*1b50*/  VIADD R0, R0, 0xffffffff ;  /* 0xffffffff00007836 */ /* 0x000fe40000000000 */
[C---:B------:R-:W-:Y:S01]  /*1b60*/  ISETP.NE.AND P1, PT, R3.reuse, 0xe, PT ;  /* 0x0000000e0300780c */ /* 0x040fe20003f25270 */
[----:B------:R-:W-:Y:S02]  /*1b70*/  USEL UR4, URZ, 0x1, UP0 ;  /* 0x000000013f047887 */ /* 0x000fe40008000000 */
[----:B------:R-:W-:Y:S01]  /*1b80*/  USEL UR8, UR8, URZ, UP0 ;  /* 0x0000003f08087287 */ /* 0x000fe20008000000 */
[----:B------:R-:W-:-:S03]  /*1b90*/  SEL R3, R3, RZ, P1 ;  /* 0x000000ff03037207 */ /* 0x000fc60000800000 */
[----:B------:R-:W-:Y:S01]  /*1ba0*/  LOP3.LUT R7, R7, UR4, RZ, 0x3c, !PT ;  /* 0x0000000407077c12 */ /* 0x000fe2000f8e3cff */
[----:B------:R-:W-:Y:S07]  /*1bb0*/  @P2 BRA `(.L_x_30) ;  /* 0xfffffffc00382947 */ /* 0x000fee000383ffff */
.L_x_23:
[----:B------:R-:W2:Y:S02]  /*1bc0*/  LDC R0, c[0x0][0x28c] ;  /* 0x0000a300ff007b82 */ /* 0x000ea40000000800 */
[----:B--2---:R-:W-:-:S13]  /*1bd0*/  ISETP.GE.AND P1, PT, R0, 0x1, PT ;  /* 0x000000010000780c */ /* 0x004fda0003f26270 */
[----:B------:R-:W-:Y:S05]  /*1be0*/  @!P1 BRA `(.L_x_31) ;  /* 0x0000000000549947 */ /* 0x000fea0003800000 */
[----:B------:R-:W-:Y:S05]  /*1bf0*/  @!P0 BRA `(.L_x_32) ;  /* 0x0000000000048947 */ /* 0x000fea0003800000 */
[----:B------:R-:W-:Y:S01]  /*1c00*/  BPT.TRAP 0x1 ;  /* 0x000000040000795c */ /* 0x000fe20000300000 */
.L_x_32:
[----:B------:R-:W-:Y:S01]  /*1c10*/  ISETP.NE.AND P0, PT, R23, RZ, PT ;  /* 0x000000ff1700720c */ /* 0x000fe20003f05270 */
[----:B------:R-:W-:Y:S01]  /*1c20*/  BSSY B0, `(.L_x_33) ;  /* 0x000000f000007945 */ /* 0x000fe20003800000 */
[----:B------:R-:W-:-:S11]  /*1c30*/  ISETP.GT.U32.AND P1, PT, R19, 0x1, PT ;  /* 0x000000011300780c */ /* 0x000fd60003f24070 */
[----:B------:R-:W-:Y:S05]  /*1c40*/  @!P0 BRA `(.L_x_34) ;  /* 0x0000000000308947 */ /* 0x000fea0003800000 */
[----:B------:R-:W-:-:S04]  /*1c50*/  UISETP.LT.AND UP0, UPT, UR40, 0x1, UPT ;  /* 0x000000012800788c */ /* 0x000fc8000bf01270 */
[----:B------:R-:W-:-:S04]  /*1c60*/  USEL UR6, UR40, 0x1, UP0 ;  /* 0x0000000128067887 */ /* 0x000fc80008000000 */
[----:B------:R-:W-:-:S04]  /*1c70*/  UIADD3 UR6, UR39, UR40, -UR6 ;  /* 0x0000002827067290 */ /* 0x000fc8000fffe806 */
[----:B------:R-:W-:-:S04]  /*1c80*/  USHF.R.U32.HI UR4, URZ, 0x1, UR6 ;  /* 0x000000013f047899 */ /* 0x000fc80008011606 */
[----:B------:R-:W-:-:S04]  /*1c90*/  UIMAD.WIDE.U32 UR4, UR4, -0x6db6db6d, URZ ;  /* 0x92492493040478a5 */ /* 0x000fc8000f8e003f */
[----:B------:R-:W-:-:S04]  /*1ca0*/  USHF.R.U32.HI UR4, URZ, 0x2, UR5 ;  /* 0x000000023f047899 */ /* 0x000fc80008011605 */
[----:B------:R-:W-:-:S06]  /*1cb0*/  UIMAD UR6, UR4, -0xe, UR6 ;  /* 0xfffffff2040678a4 */ /* 0x000fcc000f8e0206 */
[----:B------:R-:W-:-:S04]  /*1cc0*/  IMAD.U32 R3, RZ, RZ, UR6 ;  /* 0x00000006ff037e24 */ /* 0x000fc8000f8e00ff */
[----:B------:R-:W-:-:S04]  /*1cd0*/  IMAD R0, R3, 0x8, R6 ;  /* 0x0000000803007824 */ /* 0x000fc800078e0206 */
[----:B------:R-:W-:-:S05]  /*1ce0*/  VIADD R3, R0, 0x70 ;  /* 0x0000007000037836 */ /* 0x000fca0000000000 */
[----:B------:R-:W-:-:S04]  /*1cf0*/  PRMT R3, R22, 0x654, R3 ;  /* 0x0000065416037816 */ /* 0x000fc80000000003 */
[----:B------:R2:W-:Y:S03]  /*1d00*/  SYNCS.ARRIVE.TRANS64.RED.A1T0 RZ, [R3+URZ], RZ ;  /* 0x000000ff03ff79a7 */ /* 0x0005e6000810043f */
.L_x_34:
[----:B------:R-:W-:Y:S05]  /*1d10*/  BSYNC B0 ;  /* 0x0000000000007941 */ /* 0x000fea0003800000 */
.L_x_33:
[----:B------:R-:W-:Y:S05]  /*1d20*/  @P1 BRA `(.L_x_31) ;  /* 0x0000000000041947 */ /* 0x000fea0003800000 */
[----:B------:R-:W-:Y:S01]  /*1d30*/  BPT.TRAP 0x1 ;  /* 0x000000040000795c */ /* 0x000fe20000300000 */
.L_x_31:
[----:B------:R-:W3:Y:S01]  /*1d40*/  LDC R7, c[0x0][0x288] ;  /* 0x0000a200ff077b82 */ /* 0x000ee20000000800 */
[--C-:B------:R-:W-:Y:S01]  /*1d50*/  SHF.R.U32.HI R0, RZ, 0x2, R18.reuse ;  /* 0x00000002ff007819 */ /* 0x100fe20000011612 */
[----:B------:R-:W-:Y:S01]  /*1d60*/  IMAD.SHL.U32 R93, R93, 0x80, RZ ;  /* 0x000000805d5d7824 */ /* 0x000fe200078e00ff */
[----:B01----:R-:W-:Y:S01]  /*1d70*/  SHF.R.U32.HI R5, RZ, 0x7, R18 ;  /* 0x00000007ff057819 */ /* 0x003fe20000011612 */
[----:B------:R-:W-:Y:S01]  /*1d80*/  UIADD3 UR39, UR40, UR39, URZ ;  /* 0x0000002728277290 */ /* 0x000fe2000fffe03f */
[----:B------:R-:W-:Y:S01]  /*1d90*/  LOP3.LUT R4, R18, 0x60, RZ, 0xc0, !PT ;  /* 0x0000006012047812 */ /* 0x000fe200078ec0ff */
[----:B------:R-:W-:Y:S01]  /*1da0*/  ULDC UR7, c[0x0][0x284] ;  /* 0x0000a10000077ab9 */ /* 0x000fe20000000800 */
[----:B--2---:R-:W-:Y:S01]  /*1db0*/  LOP3.LUT R3, R0, 0x7, RZ, 0xc0, !PT ;  /* 0x0000000700037812 */ /* 0x004fe200078ec0ff */
[----:B------:R-:W-:Y:S01]  /*1dc0*/  UISETP.GT.U32.AND UP0, UPT, UR39, 0xd, UPT ;  /* 0x0000000d2700788c */ /* 0x000fe2000bf04070 */
[----:B------:R-:W-:Y:S01]  /*1dd0*/  LOP3.LUT R0, R5, 0x1, RZ, 0xc0, !PT ;  /* 0x0000000105007812 */ /* 0x000fe200078ec0ff */
[----:B------:R-:W-:Y:S01]  /*1de0*/  USHF.R.U32.HI UR4, URZ, 0x1, UR39 ;  /* 0x000000013f047899 */ /* 0x000fe20008011627 */
[----:B------:R-:W-:Y:S01]  /*1df0*/  SHF.R.U32.HI R6, RZ, 0x1, R4 ;  /* 0x00000001ff067819 */ /* 0x000fe20000011604 */
[----:B------:R-:W-:Y:S01]  /*1e00*/  UISETP.LT.U32.AND UP0, UPT, UR40, 0xe, UP0 ;  /* 0x0000000e2800788c */ /* 0x000fe20008701070 */
[----:B------:R-:W-:Y:S01]  /*1e10*/  LOP3.LUT R4, R18, 0x3, RZ, 0xc0, !PT ;  /* 0x0000000312047812 */ /* 0x000fe200078ec0ff */
[----:B------:R-:W-:Y:S01]  /*1e20*/  IMAD.SHL.U32 R8, R0, 0x40, RZ ;  /* 0x0000004000087824 */ /* 0x000fe200078e00ff */
[----:B------:R-:W-:Y:S01]  /*1e30*/  IADD3 R5, RZ, -R6, -R3 ;  /* 0x80000006ff057210 */ /* 0x000fe20007ffe803 */
[----:B------:R-:W-:Y:S01]  /*1e40*/  UISETP.GE.U32.AND UP1, UPT, UR40, 0xe, UPT ;  /* 0x0000000e2800788c */ /* 0x000fe2000bf26070 */
[----:B------:R-:W-:Y:S01]  /*1e50*/  SHF.R.S32.HI R14, RZ, 0x1f, R91 ;  /* 0x0000001fff0e7819 */ /* 0x000fe2000001145b */
[----:B------:R-:W-:Y:S01]  /*1e60*/  ULDC.64 UR8, c[0x0][0x5d0] ;  /* 0x0001740000087ab9 */ /* 0x000fe20000000a00 */
[----:B------:R-:W-:Y:S01]  /*1e70*/  LOP3.LUT R3, R8, 0x40, R3, 0xe2, !PT ;  /* 0x0000004008037812 */ /* 0x000fe200078ee203 */
[----:B------:R-:W-:Y:S01]  /*1e80*/  IMAD.SHL.U32 R8, R18, 0x2, RZ ;  /* 0x0000000212087824 */ /* 0x000fe200078e00ff */
[----:B------:R-:W-:Y:S01]  /*1e90*/  UIMAD.WIDE.U32 UR4, UR4, -0x6db6db6d, URZ ;  /* 0x92492493040478a5 */ /* 0x000fe2000f8e003f */
[----:B------:R-:W-:Y:S01]  /*1ea0*/  IMAD R0, R0, -0x40, R5 ;  /* 0xffffffc000007824 */ /* 0x000fe200078e0205 */
[----:B------:R-:W-:Y:S01]  /*1eb0*/  USEL UR6, URZ, 0x1, !UP0 ;  /* 0x000000013f067887 */ /* 0x000fe2000c000000 */
[----:B---3--:R-:W-:Y:S01]  /*1ec0*/  IMAD R12, R4, -0x2, R7 ;  /* 0xfffffffe040c7824 */ /* 0x008fe200078e0207 */
[C---:B------:R-:W-:Y:S01]  /*1ed0*/  ISETP.GE.AND P0, PT, R93.reuse, R7, PT ;  /* 0x000000075d00720c */ /* 0x040fe20003f06270 */
[----:B------:R-:W-:Y:S01]  /*1ee0*/  IMAD.SHL.U32 R7, R92, 0x80, RZ ;  /* 0x000000805c077824 */ /* 0x000fe200078e00ff */
[----:B------:R-:W-:Y:S01]  /*1ef0*/  LOP3.LUT R8, R93, 0x6, R8, 0xf8, !PT ;  /* 0x000000065d087812 */ /* 0x000fe200078ef808 */
[----:B------:R-:W-:Y:S01]  /*1f00*/  IMAD R4, R14, UR8, RZ ;  /* 0x000000080e047c24 */ /* 0x000fe2000f8e02ff */
[----:B------:R-:W-:Y:S01]  /*1f10*/  USHF.R.U32.HI UR4, URZ, 0x2, UR5 ;  /* 0x000000023f047899 */ /* 0x000fe20008011605 */
[----:B------:R-:W-:Y:S01]  /*1f20*/  IMAD.WIDE R10, R92, 0x80, RZ ;  /* 0x000000805c0a7825 */ /* 0x000fe200078e02ff */
[----:B------:R-:W-:Y:S01]  /*1f30*/  ISETP.GE.OR P0, PT, R7, UR7, P0 ;  /* 0x0000000707007c0c */ /* 0x000fe20008706670 */
[----:B------:R-:W-:Y:S01]  /*1f40*/  ULOP3.LUT UR38, UR38, UR6, URZ, 0x3c, !UPT ;  /* 0x0000000626267292 */ /* 0x000fe2000f8e3c3f */
[----:B------:R-:W-:Y:S01]  /*1f50*/  SHF.R.S32.HI R9, RZ, 0x1f, R8 ;  /* 0x0000001fff097819 */ /* 0x000fe20000011408 */
[----:B------:R-:W-:Y:S01]  /*1f60*/  IMAD R13, R91, UR9, R4 ;  /* 0x000000095b0d7c24 */ /* 0x000fe2000f8e0204 */
[----:B------:R-:W-:Y:S01]  /*1f70*/  UIMAD UR39, UR4, -0xe, UR39 ;  /* 0xfffffff2042778a4 */ /* 0x000fe2000f8e0227 */
[----:B------:R-:W-:Y:S01]  /*1f80*/  IADD3 R96, -R7, UR7, R0 ;  /* 0x0000000707607c10 */ /* 0x000fe2000fffe100 */
[----:B------:R-:W-:Y:S01]  /*1f90*/  @UP1 ULOP3.LUT UR38, UR38, 0x1, UR4, 0x78, !UPT ;  /* 0x0000000126261892 */ /* 0x000fe2000f8e7804 */
[----:B------:R-:W-:Y:S01]  /*1fa0*/  IMAD.WIDE.U32 R4, R91, UR8, R8 ;  /* 0x000000085b047c25 */ /* 0x000fe2000f8e0008 */
[----:B------:R-:W-:-:S03]  /*1fb0*/  LOP3.LUT R21, R10, R3, R6, 0xfe, !PT ;  /* 0x000000030a157212 */ /* 0x000fc600078efe06 */
[----:B------:R-:W-:Y:S02]  /*1fc0*/  IMAD.IADD R5, R5, 0x1, R13 ;  /* 0x0000000105057824 */ /* 0x000fe400078e020d */
[----:B------:R-:W-:Y:S02]  /*1fd0*/  IMAD.IADD R3, R12, 0x1, -R93 ;  /* 0x000000010c037824 */ /* 0x000fe400078e0a5d */
[----:B------:R-:W-:Y:S01]  /*1fe0*/  IMAD.MOV.U32 R0, RZ, RZ, -0x1 ;  /* 0xffffffffff007424 */ /* 0x000fe200078e00ff */
[----:B------:R-:W-:Y:S06]  /*1ff0*/  @P0 BRA `(.L_x_35) ;  /* 0x0000003000a00947 */ /* 0x000fec0003800000 */
[----:B------:R-:W0:Y:S01]  /*2000*/  LDC.64 R12, c[0x0][0x5c8] ;  /* 0x00017200ff0c7b82 */ /* 0x000e220000000a00 */
[----:B------:R-:W-:Y:S01]  /*2010*/  ULDC.64 UR4, c[0x0][0x5c0] ;  /* 0x0001700000047ab9 */ /* 0x000fe20000000a00 */
[----:B------:R-:W-:Y:S01]  /*2020*/  BSSY B0, `(.L_x_35) ;  /* 0x0000325000007945 */ /* 0x000fe20003800000 */
[-C--:B0-----:R-:W-:Y:S02]  /*2030*/  IMAD R6, R11, R12.reuse, RZ ;  /* 0x0000000c0b067224 */ /* 0x081fe400078e02ff */
[----:B------:R-:W-:-:S04]  /*2040*/  IMAD.WIDE.U32 R4, R21, R12, R4 ;  /* 0x0000000c15047225 */ /* 0x000fc800078e0004 */
[----:B------:R-:W-:Y:S01]  /*2050*/  IMAD R7, R21, R13, R6 ;  /* 0x0000000d15077224 */ /* 0x000fe200078e0206 */
[----:B------:R-:W-:-:S03]  /*2060*/  IADD3 R4, P0, R4, UR4, RZ ;  /* 0x0000000404047c10 */ /* 0x000fc6000ff1e0ff */
[----:B------:R-:W-:Y:S01]  /*2070*/  IMAD.IADD R7, R5, 0x1, R7 ;  /* 0x0000000105077824 */ /* 0x000fe200078e0207 */
[----:B------:R-:W-:-:S04]  /*2080*/  LEA R6, P1, R12, R4, 0x3 ;  /* 0x000000040c067211 */ /* 0x000fc800078218ff */
[----:B------:R-:W-:Y:S02]  /*2090*/  IADD3.X R5, R7, UR5, RZ, P0, !PT ;  /* 0x0000000507057c10 */ /* 0x000fe400087fe4ff */
[----:B-----5:R-:W-:Y:S02]  /*20a0*/  ISETP.NE.AND P0, PT, R89, RZ, PT ;  /* 0x000000ff5900720c */ /* 0x020fe40003f05270 */
[----:B------:R-:W-:-:S11]  /*20b0*/  LEA.HI.X R7, R12, R5, R13, 0x3, P1 ;  /* 0x000000050c077211 */ /* 0x000fd600008f1c0d */
[----:B------:R-:W-:Y:S05]  /*20c0*/  @!P0 BRA `(.L_x_36) ;  /* 0x0000002400608947 */ /* 0x000fea0003800000 */
[----:B------:R-:W0:Y:S01]  /*20d0*/  LDC.64 R92, c[0x0][0x5b0] ;  /* 0x00016c00ff5c7b82 */ /* 0x000e220000000a00 */
[----:B------:R-:W-:Y:S01]  /*20e0*/  ULDC.64 UR4, c[0x0][0x5b8] ;  /* 0x00016e0000047ab9 */ /* 0x000fe20000000a00 */
[----:B------:R-:W-:Y:S01]  /*20f0*/  ISETP.GE.AND P1, PT, R96, 0x1, PT ;  /* 0x000000016000780c */ /* 0x000fe20003f26270 */
[----:B------:R-:W-:Y:S01]  /*2100*/  IMAD R10, R14, UR4, RZ ;  /* 0x000000040e0a7c24 */ /* 0x000fe2000f8e02ff */
[----:B------:R-:W-:Y:S01]  /*2110*/  BSSY B1, `(.L_x_37) ;  /* 0x000000e000017945 */ /* 0x000fe20003800000 */
[----:B------:R-:W-:Y:S01]  /*2120*/  IMAD.WIDE.U32 R14, R91, UR4, R8 ;  /* 0x000000045b0e7c25 */ /* 0x000fe2000f8e0008 */
[----:B------:R-:W-:Y:S02]  /*2130*/  ISETP.LT.OR P5, PT, R3, 0x1, !P1 ;  /* 0x000000010300780c */ /* 0x000fe40004fa1670 */
[----:B------:R-:W1:Y:S01]  /*2140*/  LDC.64 R94, c[0x0][0x5a8] ;  /* 0x00016a00ff5e7b82 */ /* 0x000e620000000a00 */
[----:B------:R-:W-:Y:S02]  /*2150*/  IMAD R13, R91, UR5, R10 ;  /* 0x000000055b0d7c24 */ /* 0x000fe4000f8e020a */
[----:B------:R-:W-:-:S02]  /*2160*/  IMAD.MOV.U32 R12, RZ, RZ, R14 ;  /* 0x000000ffff0c7224 */ /* 0x000fc400078e000e */
[----:B------:R-:W-:Y:S02]  /*2170*/  IMAD.IADD R13, R15, 0x1, R13 ;  /* 0x000000010f0d7824 */ /* 0x000fe400078e020d */
[-C--:B0-----:R-:W-:Y:S02]  /*2180*/  IMAD R10, R11, R92.reuse, RZ ;  /* 0x0000005c0b0a7224 */ /* 0x081fe400078e02ff */
[----:B------:R-:W-:-:S04]  /*2190*/  IMAD.WIDE.U32 R8, R21, R92, R12 ;  /* 0x0000005c15087225 */ /* 0x000fc800078e000c */
[----:B------:R-:W-:Y:S01]  /*21a0*/  IMAD R91, R21, R93, R10 ;  /* 0x0000005d155b7224 */ /* 0x000fe200078e020a */
[----:B-1----:R-:W-:-:S04]  /*21b0*/  IADD3 R8, P0, R8, R94, RZ ;  /* 0x0000005e08087210 */ /* 0x002fc80007f1e0ff */
[----:B------:R-:W-:Y:S01]  /*21c0*/  IADD3.X R9, R95, R9, R91, P0, !PT ;  /* 0x000000095f097210 */ /* 0x000fe200007fe45b */
[----:B------:R-:W-:Y:S08]  /*21d0*/  @P5 BRA `(.L_x_38) ;  /* 0x0000000000045947 */ /* 0x000ff00003800000 */
[----:B------:R0:W5:Y:S02]  /*21e0*/  LDG.E.U8 R90, desc[UR36][R8.64] ;  /* 0x00000024085a7981 */ /* 0x000164000c1e1100 */
.L_x_38:
[----:B------:R-:W-:Y:S05]  /*21f0*/  BSYNC B1 ;  /* 0x0000000000017941 */ /* 0x000fea0003800000 */
.L_x_37:
[----:B-----5:R-:W-:Y:S01]  /*2200*/  LOP3.LUT R15, R90, 0xffff, RZ, 0xc0, !PT ;  /* 0x0000ffff5a0f7812 */ /* 0x020fe200078ec0ff */
[C---:B------:R-:W-:Y:S01]  /*2210*/  IMAD.SHL.U32 R10, R92.reuse, 0x8, RZ ;  /* 0x000000085c0a7824 */ /* 0x040fe200078e00ff */
[----:B------:R-:W-:Y:S01]  /*2220*/  SHF.L.U64.HI R11, R92, 0x3, R93 ;  /* 0x000000035c0b7819 */ /* 0x000fe2000001025d */
[----:B------:R-:W-:Y:S01]  /*2230*/  BSSY B1, `(.L_x_39) ;  /* 0x000000e000017945 */ /* 0x000fe20003800000 */
[----:B------:R-:W-:Y:S02]  /*2240*/  PRMT R20, R15, 0x8880, RZ ;  /* 0x000088800f147816 */ /* 0x000fe400000000ff */
[----:B------:R-:W-:Y:S01]  /*2250*/  ISETP.LT.OR P2, PT, R3, 0x2, !P1 ;  /* 0x000000020300780c */ /* 0x000fe20004f41670 */
[----:B------:R-:W-:Y:S01]  /*2260*/  IMAD.WIDE.U32 R10, R21, R92, R10 ;  /* 0x0000005c150a7225 */ /* 0x000fe200078e000a */
[----:B------:R-:W-:-:S03]  /*2270*/  ISETP.GE.AND P0, PT, R96, 0x9, PT ;  /* 0x000000096000780c */ /* 0x000fc60003f06270 */
[----:B------:R-:W-:Y:S01]  /*2280*/  IMAD R15, R20, R89, RZ ;  /* 0x00000059140f7224 */ /* 0x000fe200078e02ff */
[----:B------:R-:W-:Y:S01]  /*2290*/  IADD3 R10, P3, P4, R14, R94, R10 ;  /* 0x0000005e0e0a7210 */ /* 0x000fe20007c7e00a */
[----:B------:R-:W-:Y:S02]  /*22a0*/  IMAD.IADD R20, R91, 0x1, R11 ;  /* 0x000000015b147824 */ /* 0x000fe400078e020b */
[----:B------:R-:W-:-:S05]  /*22b0*/  @!P5 IMAD R21, R24, R88, R15 ;  /* 0x000000581815d224 */ /* 0x000fca00078e020f */
[----:B------:R1:W-:Y:S01]  /*22c0*/  @!P5 STG.E.U8 desc[UR36][R4.64], R21 ;  /* 0x000000150400d986 */ /* 0x0003e2000c101124 */
[----:B------:R-:W-:Y:S05]  /*22d0*/  @P2 BRA `(.L_x_40) ;  /* 0x00000000000c2947 */ /* 0x000fea0003800000 */
[----:B------:R-:W2:Y:S02]  /*22e0*/  LDG.E.U8 R90, desc[UR36][R8.64+0x1] ;  /* 0x00000124085a7981 */ /* 0x000ea4000c1e1100 */
[----:B--2---:R-:W-:-:S05]  /*22f0*/  PRMT R14, R90, 0x8880, RZ ;  /* 0x000088805a0e7816 */ /* 0x004fca00000000ff */
[----:B------:R-:W-:-:S07]  /*2300*/  IMAD R15, R14, R89, RZ ;  /* 0x000000590e0f7224 */ /* 0x000fce00078e02ff */
.L_x_40:
[----:B------:R-:W-:Y:S05]  /*2310*/  BSYNC B1 ;  /* 0x0000000000017941 */ /* 0x000fea0003800000 */
.L_x_39:
[----:B------:R-:W-:Y:S01]  /*2320*/  ISETP.LT.OR P5, PT, R3, 0x1, !P0 ;  /* 0x000000010300780c */ /* 0x000fe200047a1670 */
[----:B------:R-:W-:Y:S01]  /*2330*/  @!P2 IMAD R25, R25, R88, R15 ;  /* 0x000000581919a224 */ /* 0x000fe200078e020f */
[----:B------:R-:W-:Y:S01]  /*2340*/  BSSY B1, `(.L_x_41) ;  /* 0x000000a000017945 */ /* 0x000fe20003800000 */
[----:B------:R-:W-:Y:S02]  /*2350*/  IADD3.X R11, R13, R95, R20, P3, P4 ;  /* 0x0000005f0d0b7210 */ /* 0x000fe40001fe8414 */
[C---:B------:R-:W-:Y:S01]  /*2360*/  ISETP.LT.OR P3, PT, R3.reuse, 0x2, !P0 ;  /* 0x000000020300780c */ /* 0x040fe20004761670 */
[----:B------:R2:W-:Y:S01]  /*2370*/  @!P2 STG.E.U8 desc[UR36][R4.64+0x1], R25 ;  /* 0x000001190400a986 */ /* 0x0005e2000c101124 */
[C---:B------:R-:W-:Y:S02]  /*2380*/  ISETP.LT.OR P4, PT, R3.reuse, 0x9, !P1 ;  /* 0x000000090300780c */ /* 0x040fe40004f81670 */
[----:B------:R-:W-:-:S04]  /*2390*/  ISETP.LT.OR P2, PT, R3, 0xa, !P1 ;  /* 0x0000000a0300780c */ /* 0x000fc80004f41670 */
[----:B------:R-:W-:Y:S09]  /*23a0*/  @P5 BRA `(.L_x_42) ;  /* 0x00000000000c5947 */ /* 0x000ff20003800000 */
[----:B------:R-:W3:Y:S02]  /*23b0*/  LDG.E.U8 R90, desc[UR36][R10.64] ;  /* 0x000000240a5a7981 */ /* 0x000ee4000c1e1100 */
[----:B---3--:R-:W-:-:S05]  /*23c0*/  PRMT R12, R90, 0x8880, RZ ;  /* 0x000088805a0c7816 */ /* 0x008fca00000000ff */
[----:B------:R-:W-:-:S07]  /*23d0*/  IMAD R15, R12, R89, RZ ;  /* 0x000000590c0f7224 */ /* 0x000fce00078e02ff */
.L_x_42:
[----:B------:R-:W-:Y:S05]  /*23e0*/  BSYNC B1 ;  /* 0x0000000000017941 */ /* 0x000fea0003800000 */
.L_x_41:
[----:B------:R-:W-:Y:S01]  /*23f0*/  @!P5 IMAD R13, R26, R88, R15 ;  /* 0x000000581a0dd224 */ /* 0x000fe200078e020f */
[----:B------:R-:W-:Y:S04]  /*2400*/  BSSY B1, `(.L_x_43) ;  /* 0x0000006000017945 */ /* 0x000fe80003800000 */
[----:B------:R3:W-:Y:S01]  /*2410*/  @!P5 STG.E.U8 desc[UR36][R6.64], R13 ;  /* 0x0000000d0600d986 */ /* 0x0007e2000c101124 */
[----:B------:R-:W-:Y:S05]  /*2420*/  @P3 BRA `(.L_x_44) ;  /* 0x00000000000c3947 */ /* 0x000fea0003800000 */
[----:B------:R-:W4:Y:S02]  /*2430*/  LDG.E.U8 R90, desc[UR36][R10.64+0x1] ;  /* 0x000001240a5a7981 */ /* 0x000f24000c1e1100 */
[----:B----4-:R-:W-:-:S05]  /*2440*/  PRMT R12, R90, 0x8880, RZ ;  /* 0x000088805a0c7816 */ /* 0x010fca00000000ff */
[----:B------:R-:W-:-:S07]  /*2450*/  IMAD R15, R12, R89, RZ ;  /* 0x000000590c0f7224 */ /* 0x000fce00078e02ff */
.L_x_44:
[----:B------:R-:W-:Y:S05]  /*2460*/  BSYNC B1 ;  /* 0x0000000000017941 */ /* 0x000fea0003800000 */
.L_x_43:
[----:B------:R-:W-:Y:S01]  /*2470*/  @!P3 IMAD R27, R27, R88, R15 ;  /* 0x000000581b1bb224 */ /* 0x000fe200078e020f */
[----:B------:R-:W-:Y:S04]  /*2480*/  BSSY B1, `(.L_x_45) ;  /* 0x0000006000017945 */ /* 0x000fe80003800000 */
[----:B------:R4:W-:Y:S01]  /*2490*/  @!P3 STG.E.U8 desc[UR36][R6.64+0x1], R27 ;  /* 0x0000011b0600b986 */ /* 0x0009e2000c101124 */
[----:B------:R-:W-:Y:S05]  /*24a0*/  @P4 BRA `(.L_x_46) ;  /* 0x00000000000c4947 */ /* 0x000fea0003800000 */
[----:B------:R-:W5:Y:S02]  /*24b0*/  LDG.E.U8 R90, desc[UR36][R8.64+0x8] ;  /* 0x00000824085a7981 */ /* 0x000f64000c1e1100 */
[----:B-----5:R-:W-:-:S05]  /*24c0*/  PRMT R12, R90, 0x8880, RZ ;  /* 0x000088805a0c7816 */ /* 0x020fca00000000ff */
[----:B------:R-:W-:-:S07]  /*24d0*/  IMAD R15, R12, R89, RZ ;  /* 0x000000590c0f7224 */ /* 0x000fce00078e02ff */
.L_x_46:
[----:B------:R-:W-:Y:S05]  /*24e0*/  BSYNC B1 ;  /* 0x0000000000017941 */ /* 0x000fea0003800000 */
.L_x_45:
[----:B---3--:R-:W-:Y:S01]  /*24f0*/  @!P4 IMAD R13, R28, R88, R15 ;  /* 0x000000581c0dc224 */ /* 0x008fe200078e020f */
[----:B------:R-:W-:Y:S04]  /*2500*/  BSSY B1, `(.L_x_47) ;  /* 0x0000006000017945 */ /* 0x000fe80003800000 */
[----:B------:R3:W-:Y:S01]  /*2510*/  @!P4 STG.E.U8 desc[UR36][R4.64+0x8], R13 ;  /* 0x0000080d0400c986 */ /* 0x0007e2000c101124 */
[----:B------:R-:W-:Y:S05]  /*2520*/  @P2 BRA `(.L_x_48) ;  /* 0x00000000000c2947 */ /* 0x000fea0003800000 */
[----:B------:R-:W5:Y:S02]  /*2530*/  LDG.E.U8 R90, desc[UR36][R8.64+0x9] ;  /* 0x00000924085a7981 */ /* 0x000f64000c1e1100 */
[----:B-----5:R-:W-:-:S05]  /*2540*/  PRMT R12, R90, 0x8880, RZ ;  /* 0x000088805a0c7816 */ /* 0x020fca00000000ff */
[----:B------:R-:W-:-:S07]  /*2550*/  IMAD R15, R12, R89, RZ ;  /* 0x000000590c0f7224 */ /* 0x000fce00078e02ff */
.L_x_48:
[----:B------:R-:W-:Y:S05]  /*2560*/  BSYNC B1 ;  /* 0x0000000000017941 */ /* 0x000fea0003800000 */
.L_x_47:
[----:B------:R-:W-:Y:S01]  /*2570*/  ISETP.LT.OR P4, PT, R3, 0x9, !P0 ;  /* 0x000000090300780c */ /* 0x000fe20004781670 */
[----:B------:R-:W-:Y:S01]  /*2580*/  @!P2 IMAD R29, R29, R88, R15 ;  /* 0x000000581d1da224 */ /* 0x000fe200078e020f */
[----:B------:R-:W-:Y:S01]  /*2590*/  BSSY B1, `(.L_x_49) ;  /* 0x0000009000017945 */ /* 0x000fe20003800000 */
[C---:B------:R-:W-:Y:S02]  /*25a0*/  ISETP.LT.OR P3, PT, R3.reuse, 0xa, !P0 ;  /* 0x0000000a0300780c */ /* 0x040fe40004761670 */
[C---:B------:R-:W-:Y:S01]  /*25b0*/  ISETP.LT.OR P5, PT, R3.reuse, 0x11, !P1 ;  /* 0x000000110300780c */ /* 0x040fe20004fa1670 */
[----:B------:R0:W-:Y:S01]  /*25c0*/  @!P2 STG.E.U8 desc[UR36][R4.64+0x9], R29 ;  /* 0x0000091d0400a986 */ /* 0x0001e2000c101124 */
[----:B------:R-:W-:-:S06]  /*25d0*/  ISETP.LT.OR P2, PT, R3, 0x12, !P1 ;  /* 0x000000120300780c */ /* 0x000fcc0004f41670 */
[----:B------:R-:W-:Y:S07]  /*25e0*/  @P4 BRA `(.L_x_50) ;  /* 0x00000000000c4947 */ /* 0x000fee0003800000 */
[----:B------:R-:W5:Y:S02]  /*25f0*/  LDG.E.U8 R90, desc[UR36][R10.64+0x8] ;  /* 0x000008240a5a7981 */ /* 0x000f64000c1e1100 */
[----:B-----5:R-:W-:-:S05]  /*2600*/  PRMT R12, R90, 0x8880, RZ ;  /* 0x000088805a0c7816 */ /* 0x020fca00000000ff */
[----:B------:R-:W-:-:S07]  /*2610*/  IMAD R15, R12, R89, RZ ;  /* 0x000000590c0f7224 */ /* 0x000fce00078e02ff */
.L_x_50:
[----:B------:R-:W-:Y:S05]  /*2620*/  BSYNC B1 ;  /* 0x0000000000017941 */ /* 0x000fea0003800000 */
.L_x_49:
[----:B---3--:R-:W-:Y:S01]  /*2630*/  @!P4 IMAD R13, R30, R88, R15 ;  /* 0x000000581e0dc224 */ /* 0x008fe200078e020f */
[----:B------:R-:W-:Y:S04]  /*2640*/  BSSY B1, `(.L_x_51) ;  /* 0x0000006000017945 */ /* 0x000fe80003800000 */
[----:B------:R3:W-:Y:S01]  /*2650*/  @!P4 STG.E.U8 desc[UR36][R6.64+0x8], R13 ;  /* 0x0000080d0600c986 */ /* 0x0007e2000c101124 */
[----:B------:R-:W-:Y:S05]  /*2660*/  @P3 BRA `(.L_x_52) ;  /* 0x00000000000c3947 */ /* 0x000fea0003800000 */
[----:B------:R-:W5:Y:S02]  /*2670*/  LDG.E.U8 R90, desc[UR36][R10.64+0x9] ;  /* 0x000009240a5a7981 */ /* 0x000f64000c1e1100 */
[----:B-----5:R-:W-:-:S05]  /*2680*/  PRMT R12, R90, 0x8880, RZ ;  /* 0x000088805a0c7816 */ /* 0x020fca00000000ff */
[----:B------:R-:W-:-:S07]  /*2690*/  IMAD R15, R12, R89, RZ ;  /* 0x000000590c0f7224 */ /* 0x000fce00078e02ff */
.L_x_52:
[----:B------:R-:W-:Y:S05]  /*26a0*/  BSYNC B1 ;  /* 0x0000000000017941 */ /* 0x000fea0003800000 */
.L_x_51:
[----:B------:R-:W-:Y:S01]  /*26b0*/  @!P3 IMAD R31, R31, R88, R15 ;  /* 0x000000581f1fb224 */ /* 0x000fe200078e020f */
[----:B------:R-:W-:Y:S04]  /*26c0*/  BSSY B1, `(.L_x_53) ;  /* 0x0000006000017945 */ /* 0x000fe80003800000 */
[----:B------:R0:W-:Y:S01]  /*26d0*/  @!P3 STG.E.U8 desc[UR36][R6.64+0x9], R31 ;  /* 0x0000091f0600b986 */ /* 0x0001e2000c101124 */
[----:B------:R-:W-:Y:S05]  /*26e0*/  @P5 BRA `(.L_x_54) ;  /* 0x00000000000c5947 */ /* 0x000fea0003800000 */
[----:B------:R-:W5:Y:S02]  /*26f0*/  LDG.E.U8 R90, desc[UR36][R8.64+0x10] ;  /* 0x00001024085a7981 */ /* 0x000f64000c1e1100 */
[----:B-----5:R-:W-:-:S05]  /*2700*/  PRMT R12, R90, 0x8880, RZ ;  /* 0x000088805a0c7816 */ /* 0x020fca00000000ff */
[----:B------:R-:W-:-:S07]  /*2710*/  IMAD R15, R12, R89, RZ ;  /* 0x000000590c0f7224 */ /* 0x000fce00078e02ff */
.L_x_54:
[----:B------:R-:W-:Y:S05]  /*2720*/  BSYNC B1 ;  /* 0x0000000000017941 */ /* 0x000fea0003800000 */
.L_x_53:
[----:B---3--:R-:W-:Y:S01]  /*2730*/  @!P5 IMAD R13, R32, R88, R15 ;  /* 0x00000058200dd224 */ /* 0x008fe200078e020f */
[----:B------:R-:W-:Y:S04]  /*2740*/  BSSY B1, `(.L_x_55) ;  /* 0x0000006000017945 */ /* 0x000fe80003800000 */
[----:B------:R3:W-:Y:S01]  /*2750*/  @!P5 STG.E.U8 desc[UR36][R4.64+0x10], R13 ;  /* 0x0000100d0400d986 */ /* 0x0007e2000c101124 */
[----:B------:R-:W-:Y:S05]  /*2760*/  @P2 BRA `(.L_x_56) ;  /* 0x00000000000c2947 */ /* 0x000fea0003800000 */
[----:B------:R-:W5:Y:S02]  /*2770*/  LDG.E.U8 R90, desc[UR36][R8.64+0x11] ;  /* 0x00001124085a7981 */ /* 0x000f64000c1e1100 */
[----:B-----5:R-:W-:-:S05]  /*2780*/  PRMT R12, R90, 0x8880, RZ ;  /* 0x000088805a0c7816 */ /* 0x020fca00000000ff */
[----:B------:R-:W-:-:S07]  /*2790*/  IMAD R15, R12, R89, RZ ;  /* 0x000000590c0f7224 */ /* 0x000fce00078e02ff */
.L_x_56:
[----:B------:R-:W-:Y:S05]  /*27a0*/  BSYNC B1 ;  /* 0x0000000000017941 */ /* 0x000fea0003800000 */
.L_x_55:
        /* <DEDUP_REMOVED lines=11> */
.L_x_58:
[----:B------:R-:W-:Y:S05]  /*2860*/  BSYNC B1 ;  /* 0x0000000000017941 */ /* 0x000fea0003800000 */
.L_x_57:
[----:B---3--:R-:W-:Y:S01]  /*2870*/  @!P4 IMAD R13, R34, R88, R15 ;  /* 0x00000058220dc224 */ /* 0x008fe200078e020f */
[----:B------:R-:W-:Y:S04]  /*2880*/  BSSY B1, `(.L_x_59) ;  /* 0x0000006000017945 */ /* 0x000fe80003800000 */
[----:B------:R3:W-:Y:S01]  /*2890*/  @!P4 STG.E.U8 desc[UR36][R6.64+0x10], R13 ;  /* 0x0000100d0600c986 */ /* 0x0007e2000c101124 */
[----:B------:R-:W-:Y:S05]  /*28a0*/  @P3 BRA `(.L_x_60) ;  /* 0x00000000000c3947 */ /* 0x000fea0003800000 */
[----:B------:R-:W5:Y:S02]  /*28b0*/  LDG.E.U8 R90, desc[UR36][R10.64+0x11] ;  /* 0x000011240a5a7981 */ /* 0x000f64000c1e1100 */
[----:B-----5:R-:W-:-:S05]  /*28c0*/  PRMT R12, R90, 0x8880, RZ ;  /* 0x000088805a0c7816 */ /* 0x020fca00000000ff */
[----:B------:R-:W-:-:S07]  /*28d0*/  IMAD R15, R12, R89, RZ ;  /* 0x000000590c0f7224 */ /* 0x000fce00078e02ff */
.L_x_60:
[----:B------:R-:W-:Y:S05]  /*28e0*/  BSYNC B1 ;  /* 0x0000000000017941 */ /* 0x000fea0003800000 */
.L_x_59:
[----:B------:R-:W-:Y:S01]  /*28f0*/  @!P3 IMAD R35, R35, R88, R15 ;  /* 0x000000582323b224 */ /* 0x000fe200078e020f */
[----:B------:R-:W-:Y:S04]  /*2900*/  BSSY B1, `(.L_x_61) ;  /* 0x0000006000017945 */ /* 0x000fe80003800000 */
[----:B------:R0:W-:Y:S01]  /*2910*/  @!P3 STG.E.U8 desc[UR36][R6.64+0x11], R35 ;  /* 0x000011230600b986 */ /* 0x0001e2000c101124 */
[----:B------:R-:W-:Y:S05]  /*2920*/  @P5 BRA `(.L_x_62) ;  /* 0x00000000000c5947 */ /* 0x000fea0003800000 */
[----:B------:R-:W5:Y:S02]  /*2930*/  LDG.E.U8 R90, desc[UR36][R8.64+0x18] ;  /* 0x00001824085a7981 */ /* 0x000f64000c1e1100 */
[----:B-----5:R-:W-:-:S05]  /*2940*/  PRMT R12, R90, 0x8880, RZ ;  /* 0x000088805a0c7816 */ /* 0x020fca00000000ff */
[----:B------:R-:W-:-:S07]  /*2950*/  IMAD R15, R12, R89, RZ ;  /* 0x000000590c0f7224 */ /* 0x000fce00078e02ff */
.L_x_62:
[----:B------:R-:W-:Y:S05]  /*2960*/  BSYNC B1 ;  /* 0x0000000000017941 */ /* 0x000fea0003800000 */
.L_x_61:
[----:B---3--:R-:W-:Y:S01]  /*2970*/  @!P5 IMAD R13, R36, R88, R15 ;  /* 0x00000058240dd224 */ /* 0x008fe200078e020f */
[----:B------:R-:W-:Y:S04]  /*2980*/  BSSY B1, `(.L_x_63) ;  /* 0x0000006000017945 */ /* 0x000fe80003800000 */
[----:B------:R3:W-:Y:S01]  /*2990*/  @!P5 STG.E.U8 desc[UR36][R4.64+0x18], R13 ;  /* 0x0000180d0400d986 */ /* 0x0007e2000c101124 */
[----:B------:R-:W-:Y:S05]  /*29a0*/  @P2 BRA `(.L_x_64) ;  /* 0x00000000000c2947 */ /* 0x000fea0003800000 */
[----:B------:R-:W5:Y:S02]  /*29b0*/  LDG.E.U8 R90, desc[UR36][R8.64+0x19] ;  /* 0x00001924085a7981 */ /* 0x000f64000c1e1100 */
[----:B-----5:R-:W-:-:S05]  /*29c0*/  PRMT R12, R90, 0x8880, RZ ;  /* 0x000088805a0c7816 */ /* 0x020fca00000000ff */
[----:B------:R-:W-:-:S07]  /*29d0*/  IMAD R15, R12, R89, RZ ;  /* 0x000000590c0f7224 */ /* 0x000fce00078e02ff */
.L_x_64:
[----:B------:R-:W-:Y:S05]  /*29e0*/  BSYNC B1 ;  /* 0x0000000000017941 */ /* 0x000fea0003800000 */
.L_x_63:
        /* <DEDUP_REMOVED lines=11> */
.L_x_66:
[----:B------:R-:W-:Y:S05]  /*2aa0*/  BSYNC B1 ;  /* 0x0000000000017941 */ /* 0x000fea0003800000 */
.L_x_65:
[----:B---3--:R-:W-:Y:S01]  /*2ab0*/  @!P4 IMAD R13, R38, R88, R15 ;  /* 0x00000058260dc224 */ /* 0x008fe200078e020f */
[----:B------:R-:W-:Y:S04]  /*2ac0*/  BSSY B1, `(.L_x_67) ;  /* 0x0000006000017945 */ /* 0x000fe80003800000 */
[----:B------:R3:W-:Y:S01]  /*2ad0*/  @!P4 STG.E.U8 desc[UR36][R6.64+0x18], R13 ;  /* 0x0000180d0600c986 */ /* 0x0007e2000c101124 */
[----:B------:R-:W-:Y:S05]  /*2ae0*/  @P3 BRA `(.L_x_68) ;  /* 0x00000000000c3947 */ /* 0x000fea0003800000 */
[----:B------:R-:W5:Y:S02]  /*2af0*/  LDG.E.U8 R90, desc[UR36][R10.64+0x19] ;  /* 0x000019240a5a7981 */ /* 0x000f64000c1e1100 */
[----:B-----5:R-:W-:-:S05]  /*2b00*/  PRMT R12, R90, 0x8880, RZ ;  /* 0x000088805a0c7816 */ /* 0x020fca00000000ff */
[----:B------:R-:W-:-:S07]  /*2b10*/  IMAD R15, R12, R89, RZ ;  /* 0x000000590c0f7224 */ /* 0x000fce00078e02ff */
.L_x_68:
[----:B------:R-:W-:Y:S05]  /*2b20*/  BSYNC B1 ;  /* 0x0000000000017941 */ /* 0x000fea0003800000 */
.L_x_67:
[----:B------:R-:W-:Y:S01]  /*2b30*/  @!P3 IMAD R39, R39, R88, R15 ;  /* 0x000000582727b224 */ /* 0x000fe200078e020f */
[----:B------:R-:W-:Y:S04]  /*2b40*/  BSSY B1, `(.L_x_69) ;  /* 0x0000006000017945 */ /* 0x000fe80003800000 */
[----:B------:R0:W-:Y:S01]  /*2b50*/  @!P3 STG.E.U8 desc[UR36][R6.64+0x19], R39 ;  /* 0x000019270600b986 */ /* 0x0001e2000c101124 */
[----:B------:R-:W-:Y:S05]  /*2b60*/  @P5 BRA `(.L_x_70) ;  /* 0x00000000000c5947 */ /* 0x000fea0003800000 */
[----:B------:R-:W5:Y:S02]  /*2b70*/  LDG.E.U8 R90, desc[UR36][R8.64+0x20] ;  /* 0x00002024085a7981 */ /* 0x000f64000c1e1100 */
[----:B-----5:R-:W-:-:S05]  /*2b80*/  PRMT R12, R90, 0x8880, RZ ;  /* 0x000088805a0c7816 */ /* 0x020fca00000000ff */
[----:B------:R-:W-:-:S07]  /*2b90*/  IMAD R15, R12, R89, RZ ;  /* 0x000000590c0f7224 */ /* 0x000fce00078e02ff */
.L_x_70:
[----:B------:R-:W-:Y:S05]  /*2ba0*/  BSYNC B1 ;  /* 0x0000000000017941 */ /* 0x000fea0003800000 */
.L_x_69:
[----:B---3--:R-:W-:Y:S01]  /*2bb0*/  @!P5 IMAD R13, R40, R88, R15 ;  /* 0x00000058280dd224 */ /* 0x008fe200078e020f */
[----:B------:R-:W-:Y:S04]  /*2bc0*/  BSSY B1, `(.L_x_71) ;  /* 0x0000006000017945 */ /* 0x000fe80003800000 */
[----:B------:R3:W-:Y:S01]  /*2bd0*/  @!P5 STG.E.U8 desc[UR36][R4.64+0x20], R13 ;  /* 0x0000200d0400d986 */ /* 0x0007e2000c101124 */
[----:B------:R-:W-:Y:S05]  /*2be0*/  @P2 BRA `(.L_x_72) ;  /* 0x00000000000c2947 */ /* 0x000fea0003800000 */
[----:B------:R-:W5:Y:S02]  /*2bf0*/  LDG.E.U8 R90, desc[UR36][R8.64+0x21] ;  /* 0x00002124085a7981 */ /* 0x000f64000c1e1100 */
[----:B-----5:R-:W-:-:S05]  /*2c00*/  PRMT R12, R90, 0x8880, RZ ;  /* 0x000088805a0c7816 */ /* 0x020fca00000000ff */
[----:B------:R-:W-:-:S07]  /*2c10*/  IMAD R15, R12, R89, RZ ;  /* 0x000000590c0f7224 */ /* 0x000fce00078e02ff */
.L_x_72:
[----:B------:R-:W-:Y:S05]  /*2c20*/  BSYNC B1 ;  /* 0x0000000000017941 */ /* 0x000fea0003800000 */
.L_x_71:
        /* <DEDUP_REMOVED lines=11> */
.L_x_74:
[----:B------:R-:W-:Y:S05]  /*2ce0*/  BSYNC B1 ;  /* 0x0000000000017941 */ /* 0x000fea0003800000 */
.L_x_73:
[----:B---3--:R-:W-:Y:S01]  /*2cf0*/  @!P4 IMAD R13, R42, R88, R15 ;  /* 0x000000582a0dc224 */ /* 0x008fe200078e020f */
[----:B------:R-:W-:Y:S04]  /*2d00*/  BSSY B1, `(.L_x_75) ;  /* 0x0000006000017945 */ /* 0x000fe80003800000 */
[----:B------:R3:W-:Y:S01]  /*2d10*/  @!P4 STG.E.U8 desc[UR36][R6.64+0x20], R13 ;  /* 0x0000200d0600c986 */ /* 0x0007e2000c101124 */
[----:B------:R-:W-:Y:S05]  /*2d20*/  @P3 BRA `(.L_x_76) ;  /* 0x00000000000c3947 */ /* 0x000fea0003800000 */
[----:B------:R-:W5:Y:S02]  /*2d30*/  LDG.E.U8 R90, desc[UR36][R10.64+0x21] ;  /* 0x000021240a5a7981 */ /* 0x000f64000c1e1100 */
[----:B-----5:R-:W-:-:S05]  /*2d40*/  PRMT R12, R90, 0x8880, RZ ;  /* 0x000088805a0c7816 */ /* 0x020fca00000000ff */
[----:B------:R-:W-:-:S07]  /*2d50*/  IMAD R15, R12, R89, RZ ;  /* 0x000000590c0f7224 */ /* 0x000fce00078e02ff */
.L_x_76:
[----:B------:R-:W-:Y:S05]  /*2d60*/  BSYNC B1 ;  /* 0x0000000000017941 */ /* 0x000fea0003800000 */
.L_x_75:
[----:B------:R-:W-:Y:S01]  /*2d70*/  @!P3 IMAD R43, R43, R88, R15 ;  /* 0x000000582b2bb224 */ /* 0x000fe200078e020f */
[----:B------:R-:W-:Y:S04]  /*2d80*/  BSSY B1, `(.L_x_77) ;  /* 0x0000006000017945 */ /* 0x000fe80003800000 */
[----:B------:R0:W-:Y:S01]  /*2d90*/  @!P3 STG.E.U8 desc[UR36][R6.64+0x21], R43 ;  /* 0x0000212b0600b986 */ /* 0x0001e2000c101124 */
[----:B------:R-:W-:Y:S05]  /*2da0*/  @P5 BRA `(.L_x_78) ;  /* 0x00000000000c5947 */ /* 0x000fea0003800000 */
[----:B------:R-:W5:Y:S02]  /*2db0*/  LDG.E.U8 R90, desc[UR36][R8.64+0x28] ;  /* 0x00002824085a7981 */ /* 0x000f64000c1e1100 */
[----:B-----5:R-:W-:-:S05]  /*2dc0*/  PRMT R12, R90, 0x8880, RZ ;  /* 0x000088805a0c7816 */ /* 0x020fca00000000ff */
[----:B------:R-:W-:-:S07]  /*2dd0*/  IMAD R15, R12, R89, RZ ;  /* 0x000000590c0f7224 */ /* 0x000fce00078e02ff */
.L_x_78:
[----:B------:R-:W-:Y:S05]  /*2de0*/  BSYNC B1 ;  /* 0x0000000000017941 */ /* 0x000fea0003800000 */
.L_x_77:
[----:B---3--:R-:W-:Y:S01]  /*2df0*/  @!P5 IMAD R13, R44, R88, R15 ;  /* 0x000000582c0dd224 */ /* 0x008fe200078e020f */
[----:B------:R-:W-:Y:S04]  /*2e00*/  BSSY B1, `(.L_x_79) ;  /* 0x0000006000017945 */ /* 0x000fe80003800000 */
[----:B------:R3:W-:Y:S01]  /*2e10*/  @!P5 STG.E.U8 desc[UR36][R4.64+0x28], R13 ;  /* 0x0000280d0400d986 */ /* 0x0007e2000c101124 */
[----:B------:R-:W-:Y:S05]  /*2e20*/  @P2 BRA `(.L_x_80) ;  /* 0x00000000000c2947 */ /* 0x000fea0003800000 */
[----:B------:R-:W5:Y:S02]  /*2e30*/  LDG.E.U8 R90, desc[UR36][R8.64+0x29] ;  /* 0x00002924085a7981 */ /* 0x000f64000c1e1100 */
[----:B-----5:R-:W-:-:S05]  /*2e40*/  PRMT R12, R90, 0x8880, RZ ;  /* 0x000088805a0c7816 */ /* 0x020fca00000000ff */
[----:B------:R-:W-:-:S07]  /*2e50*/  IMAD R15, R12, R89, RZ ;  /* 0x000000590c0f7224 */ /* 0x000fce00078e02ff */
.L_x_80:
[----:B------:R-:W-:Y:S05]  /*2e60*/  BSYNC B1 ;  /* 0x0000000000017941 */ /* 0x000fea0003800000 */
.L_x_79:
        /* <DEDUP_REMOVED lines=11> */
.L_x_82:
[----:B------:R-:W-:Y:S05]  /*2f20*/  BSYNC B1 ;  /* 0x0000000000017941 */ /* 0x000fea0003800000 */
.L_x_81:
[----:B---3--:R-:W-:Y:S01]  /*2f30*/  @!P4 IMAD R13, R46, R88, R15 ;  /* 0x000000582e0dc224 */ /* 0x008fe200078e020f */
[----:B------:R-:W-:Y:S04]  /*2f40*/  BSSY B1, `(.L_x_83) ;  /* 0x0000006000017945 */ /* 0x000fe80003800000 */
[----:B------:R3:W-:Y:S01]  /*2f50*/  @!P4 STG.E.U8 desc[UR36][R6.64+0x28], R13 ;  /* 0x0000280d0600c986 */ /* 0x0007e2000c101124 */
[----:B------:R-:W-:Y:S05]  /*2f60*/  @P3 BRA `(.L_x_84) ;  /* 0x00000000000c3947 */ /* 0x000fea0003800000 */
[----:B------:R-:W5:Y:S02]  /*2f70*/  LDG.E.U8 R90, desc[UR36][R10.64+0x29] ;  /* 0x000029240a5a7981 */ /* 0x000f64000c1e1100 */
[----:B-----5:R-:W-:-:S05]  /*2f80*/  PRMT R12, R90, 0x8880, RZ ;  /* 0x000088805a0c7816 */ /* 0x020fca00000000ff */
[----:B------:R-:W-:-:S07]  /*2f90*/  IMAD R15, R12, R89, RZ ;  /* 0x000000590c0f7224 */ /* 0x000fce00078e02ff */
.L_x_84:
[----:B------:R-:W-:Y:S05]  /*2fa0*/  BSYNC B1 ;  /* 0x0000000000017941 */ /* 0x000fea0003800000 */
.L_x_83:
[----:B------:R-:W-:Y:S01]  /*2fb0*/  @!P3 IMAD R47, R47, R88, R15 ;  /* 0x000000582f2fb224 */ /* 0x000fe200078e020f */
[----:B------:R-:W-:Y:S04]  /*2fc0*/  BSSY B1, `(.L_x_85) ;  /* 0x0000006000017945 */ /* 0x000fe80003800000 */
[----:B------:R0:W-:Y:S01]  /*2fd0*/  @!P3 STG.E.U8 desc[UR36][R6.64+0x29], R47 ;  /* 0x0000292f0600b986 */ /* 0x0001e2000c101124 */
[----:B------:R-:W-:Y:S05]  /*2fe0*/  @P5 BRA `(.L_x_86) ;  /* 0x00000000000c5947 */ /* 0x000fea0003800000 */
[----:B------:R-:W5:Y:S02]  /*2ff0*/  LDG.E.U8 R90, desc[UR36][R8.64+0x30] ;  /* 0x00003024085a7981 */ /* 0x000f64000c1e1100 */
[----:B-----5:R-:W-:-:S05]  /*3000*/  PRMT R12, R90, 0x8880, RZ ;  /* 0x000088805a0c7816 */ /* 0x020fca00000000ff */
[----:B------:R-:W-:-:S07]  /*3010*/  IMAD R15, R12, R89, RZ ;  /* 0x000000590c0f7224 */ /* 0x000fce00078e02ff */
.L_x_86:
[----:B------:R-:W-:Y:S05]  /*3020*/  BSYNC B1 ;  /* 0x0000000000017941 */ /* 0x000fea0003800000 */
.L_x_85:
[----:B---3--:R-:W-:Y:S01]  /*3030*/  @!P5 IMAD R13, R48, R88, R15 ;  /* 0x00000058300dd224 */ /* 0x008fe200078e020f */
[----:B------:R-:W-:Y:S04]  /*3040*/  BSSY B1, `(.L_x_87) ;  /* 0x0000006000017945 */ /* 0x000fe80003800000 */
[----:B------:R3:W-:Y:S01]  /*3050*/  @!P5 STG.E.U8 desc[UR36][R4.64+0x30], R13 ;  /* 0x0000300d0400d986 */ /* 0x0007e2000c101124 */
[----:B------:R-:W-:Y:S05]  /*3060*/  @P2 BRA `(.L_x_88) ;  /* 0x00000000000c2947 */ /* 0x000fea0003800000 */
[----:B------:R-:W5:Y:S02]  /*3070*/  LDG.E.U8 R90, desc[UR36][R8.64+0x31] ;  /* 0x00003124085a7981 */ /* 0x000f64000c1e1100 */
[----:B-----5:R-:W-:-:S05]  /*3080*/  PRMT R12, R90, 0x8880, RZ ;  /* 0x000088805a0c7816 */ /* 0x020fca00000000ff */
[----:B------:R-:W-:-:S07]  /*3090*/  IMAD R15, R12, R89, RZ ;  /* 0x000000590c0f7224 */ /* 0x000fce00078e02ff */
.L_x_88:
[----:B------:R-:W-:Y:S05]  /*30a0*/  BSYNC B1 ;  /* 0x0000000000017941 */ /* 0x000fea0003800000 */
.L_x_87:
        /* <DEDUP_REMOVED lines=11> */
.L_x_90:
[----:B------:R-:W-:Y:S05]  /*3160*/  BSYNC B1 ;  /* 0x0000000000017941 */ /* 0x000fea0003800000 */
.L_x_89:
[----:B---3--:R-:W-:Y:S01]  /*3170*/  @!P4 IMAD R13, R50, R88, R15 ;  /* 0x00000058320dc224 */ /* 0x008fe200078e020f */
[----:B------:R-:W-:Y:S04]  /*3180*/  BSSY B1, `(.L_x_91) ;  /* 0x0000006000017945 */ /* 0x000fe80003800000 */
[----:B------:R3:W-:Y:S01]  /*3190*/  @!P4 STG.E.U8 desc[UR36][R6.64+0x30], R13 ;  /* 0x0000300d0600c986 */ /* 0x0007e2000c101124 */
[----:B------:R-:W-:Y:S05]  /*31a0*/  @P3 BRA `(.L_x_92) ;  /* 0x00000000000c3947 */ /* 0x000fea0003800000 */
[----:B------:R-:W5:Y:S02]  /*31b0*/  LDG.E.U8 R90, desc[UR36][R10.64+0x31] ;  /* 0x000031240a5a7981 */ /* 0x000f64000c1e1100 */
[----:B-----5:R-:W-:-:S05]  /*31c0*/  PRMT R12, R90, 0x8880, RZ ;  /* 0x000088805a0c7816 */ /* 0x020fca00000000ff */
[----:B------:R-:W-:-:S07]  /*31d0*/  IMAD R15, R12, R89, RZ ;  /* 0x000000590c0f7224 */ /* 0x000fce00078e02ff */
.L_x_92:
[----:B------:R-:W-:Y:S05]  /*31e0*/  BSYNC B1 ;  /* 0x0000000000017941 */ /* 0x000fea0003800000 */
.L_x_91:
[----:B------:R-:W-:Y:S01]  /*31f0*/  @!P3 IMAD R51, R51, R88, R15 ;  /* 0x000000583333b224 */ /* 0x000fe200078e020f */
[----:B------:R-:W-:Y:S04]  /*3200*/  BSSY B1, `(.L_x_93) ;  /* 0x0000006000017945 */ /* 0x000fe80003800000 */
[----:B------:R0:W-:Y:S01]  /*3210*/  @!P3 STG.E.U8 desc[UR36][R6.64+0x31], R51 ;  /* 0x000031330600b986 */ /* 0x0001e2000c101124 */
[----:B------:R-:W-:Y:S05]  /*3220*/  @P5 BRA `(.L_x_94) ;  /* 0x00000000000c5947 */ /* 0x000fea0003800000 */
[----:B------:R-:W5:Y:S02]  /*3230*/  LDG.E.U8 R90, desc[UR36][R8.64+0x38] ;  /* 0x00003824085a7981 */ /* 0x000f64000c1e1100 */
[----:B-----5:R-:W-:-:S05]  /*3240*/  PRMT R12, R90, 0x8880, RZ ;  /* 0x000088805a0c7816 */ /* 0x020fca00000000ff */
[----:B------:R-:W-:-:S07]  /*3250*/  IMAD R15, R12, R89, RZ ;  /* 0x000000590c0f7224 */ /* 0x000fce00078e02ff */
.L_x_94:
[----:B------:R-:W-:Y:S05]  /*3260*/  BSYNC B1 ;  /* 0x0000000000017941 */ /* 0x000fea0003800000 */
.L_x_93:
[----:B---3--:R-:W-:Y:S01]  /*3270*/  @!P5 IMAD R13, R52, R88, R15 ;  /* 0x00000058340dd224 */ /* 0x008fe200078e020f */
[----:B------:R-:W-:Y:S04]  /*3280*/  BSSY B1, `(.L_x_95) ;  /* 0x0000006000017945 */ /* 0x000fe80003800000 */
[----:B------:R3:W-:Y:S01]  /*3290*/  @!P5 STG.E.U8 desc[UR36][R4.64+0x38], R13 ;  /* 0x0000380d0400d986 */ /* 0x0007e2000c101124 */
[----:B------:R-:W-:Y:S05]  /*32a0*/  @P2 BRA `(.L_x_96) ;  /* 0x00000000000c2947 */ /* 0x000fea0003800000 */
[----:B------:R-:W5:Y:S02]  /*32b0*/  LDG.E.U8 R90, desc[UR36][R8.64+0x39] ;  /* 0x00003924085a7981 */ /* 0x000f64000c1e1100 */
[----:B-----5:R-:W-:-:S05]  /*32c0*/  PRMT R12, R90, 0x8880, RZ ;  /* 0x000088805a0c7816 */ /* 0x020fca00000000ff */
[----:B------:R-:W-:-:S07]  /*32d0*/  IMAD R15, R12, R89, RZ ;  /* 0x000000590c0f7224 */ /* 0x000fce00078e02ff */
.L_x_96:
[----:B------:R-:W-:Y:S05]  /*32e0*/  BSYNC B1 ;  /* 0x0000000000017941 */ /* 0x000fea0003800000 */
.L_x_95:
        /* <DEDUP_REMOVED lines=11> */
.L_x_98:
[----:B------:R-:W-:Y:S05]  /*33a0*/  BSYNC B1 ;  /* 0x0000000000017941 */ /* 0x000fea0003800000 */
.L_x_97:
[----:B---3--:R-:W-:Y:S01]  /*33b0*/  @!P4 IMAD R13, R54, R88, R15 ;  /* 0x00000058360dc224 */ /* 0x008fe200078e020f */
[----:B------:R-:W-:Y:S04]  /*33c0*/  BSSY B1, `(.L_x_99) ;  /* 0x0000006000017945 */ /* 0x000fe80003800000 */
[----:B------:R3:W-:Y:S01]  /*33d0*/  @!P4 STG.E.U8 desc[UR36][R6.64+0x38], R13 ;  /* 0x0000380d0600c986 */ /* 0x0007e2000c101124 */
[----:B------:R-:W-:Y:S05]  /*33e0*/  @P3 BRA `(.L_x_100) ;  /* 0x00000000000c3947 */ /* 0x000fea0003800000 */
[----:B------:R-:W5:Y:S02]  /*33f0*/  LDG.E.U8 R90, desc[UR36][R10.64+0x39] ;  /* 0x000039240a5a7981 */ /* 0x000f64000c1e1100 */
[----:B-----5:R-:W-:-:S05]  /*3400*/  PRMT R12, R90, 0x8880, RZ ;  /* 0x000088805a0c7816 */ /* 0x020fca00000000ff */
[----:B------:R-:W-:-:S07]  /*3410*/  IMAD R15, R12, R89, RZ ;  /* 0x000000590c0f7224 */ /* 0x000fce00078e02ff */
.L_x_100:
[----:B------:R-:W-:Y:S05]  /*3420*/  BSYNC B1 ;  /* 0x0000000000017941 */ /* 0x000fea0003800000 */
.L_x_99:
[----:B------:R-:W-:Y:S01]  /*3430*/  @!P3 IMAD R55, R55, R88, R15 ;  /* 0x000000583737b224 */ /* 0x000fe200078e020f */
[----:B------:R-:W-:Y:S04]  /*3440*/  BSSY B1, `(.L_x_101) ;  /* 0x0000006000017945 */ /* 0x000fe80003800000 */
[----:B------:R0:W-:Y:S01]  /*3450*/  @!P3 STG.E.U8 desc[UR36][R6.64+0x39], R55 ;  /* 0x000039370600b986 */ /* 0x0001e2000c101124 */
[----:B------:R-:W-:Y:S05]  /*3460*/  @P5 BRA `(.L_x_102) ;  /* 0x00000000000c5947 */ /* 0x000fea0003800000 */
[----:B------:R-:W5:Y:S02]  /*3470*/  LDG.E.U8 R90, desc[UR36][R8.64+0x40] ;  /* 0x00004024085a7981 */ /* 0x000f64000c1e1100 */
[----:B-----5:R-:W-:-:S05]  /*3480*/  PRMT R12, R90, 0x8880, RZ ;  /* 0x000088805a0c7816 */ /* 0x020fca00000000ff */
[----:B------:R-:W-:-:S07]  /*3490*/  IMAD R15, R12, R89, RZ ;  /* 0x000000590c0f7224 */ /* 0x000fce00078e02ff */
.L_x_102:
[----:B------:R-:W-:Y:S05]  /*34a0*/  BSYNC B1 ;  /* 0x0000000000017941 */ /* 0x000fea0003800000 */
.L_x_101:
[----:B---3--:R-:W-:Y:S01]  /*34b0*/  @!P5 IMAD R13, R56, R88, R15 ;  /* 0x00000058380dd224 */ /* 0x008fe200078e020f */
[----:B------:R-:W-:Y:S04]  /*34c0*/  BSSY B1, `(.L_x_103) ;  /* 0x0000006000017945 */ /* 0x000fe80003800000 */
[----:B------:R3:W-:Y:S01]  /*34d0*/  @!P5 STG.E.U8 desc[UR36][R4.64+0x40], R13 ;  /* 0x0000400d0400d986 */ /* 0x0007e2000c101124 */
[----:B------:R-:W-:Y:S05]  /*34e0*/  @P2 BRA `(.L_x_104) ;  /* 0x00000000000c2947 */ /* 0x000fea0003800000 */
[----:B------:R-:W5:Y:S02]  /*34f0*/  LDG.E.U8 R90, desc[UR36][R8.64+0x41] ;  /* 0x00004124085a7981 */ /* 0x000f64000c1e1100 */
[----:B-----5:R-:W-:-:S05]  /*3500*/  PRMT R12, R90, 0x8880, RZ ;  /* 0x000088805a0c7816 */ /* 0x020fca00000000ff */
[----:B------:R-:W-:-:S07]  /*3510*/  IMAD R15, R12, R89, RZ ;  /* 0x000000590c0f7224 */ /* 0x000fce00078e02ff */
.L_x_104:
[----:B------:R-:W-:Y:S05]  /*3520*/  BSYNC B1 ;  /* 0x0000000000017941 */ /* 0x000fea0003800000 */
.L_x_103:
        /* <DEDUP_REMOVED lines=11> */
.L_x_106:
[----:B------:R-:W-:Y:S05]  /*35e0*/  BSYNC B1 ;  /* 0x0000000000017941 */ /* 0x000fea0003800000 */
.L_x_105:
[----:B---3--:R-:W-:Y:S01]  /*35f0*/  @!P4 IMAD R13, R58, R88, R15 ;  /* 0x000000583a0dc224 */ /* 0x008fe200078e020f */
[----:B------:R-:W-:Y:S04]  /*3600*/  BSSY B1, `(.L_x_107) ;  /* 0x0000006000017945 */ /* 0x000fe80003800000 */
[----:B------:R3:W-:Y:S01]  /*3610*/  @!P4 STG.E.U8 desc[UR36][R6.64+0x40], R13 ;  /* 0x0000400d0600c986 */ /* 0x0007e2000c101124 */
[----:B------:R-:W-:Y:S05]  /*3620*/  @P3 BRA `(.L_x_108) ;  /* 0x00000000000c3947 */ /* 0x000fea0003800000 */
[----:B------:R-:W5:Y:S02]  /*3630*/  LDG.E.U8 R90, desc[UR36][R10.64+0x41] ;  /* 0x000041240a5a7981 */ /* 0x000f64000c1e1100 */
[----:B-----5:R-:W-:-:S05]  /*3640*/  PRMT R12, R90, 0x8880, RZ ;  /* 0x000088805a0c7816 */ /* 0x020fca00000000ff */
[----:B------:R-:W-:-:S07]  /*3650*/  IMAD R15, R12, R89, RZ ;  /* 0x000000590c0f7224 */ /* 0x000fce00078e02ff */
.L_x_108:
[----:B------:R-:W-:Y:S05]  /*3660*/  BSYNC B1 ;  /* 0x0000000000017941 */ /* 0x000fea0003800000 */
.L_x_107:
[----:B------:R-:W-:Y:S01]  /*3670*/  @!P3 IMAD R59, R59, R88, R15 ;  /* 0x000000583b3bb224 */ /* 0x000fe200078e020f */
[----:B------:R-:W-:Y:S04]  /*3680*/  BSSY B1, `(.L_x_109) ;  /* 0x0000006000017945 */ /* 0x000fe80003800000 */
[----:B------:R0:W-:Y:S01]  /*3690*/  @!P3 STG.E.U8 desc[UR36][R6.64+0x41], R59 ;  /* 0x0000413b0600b986 */ /* 0x0001e2000c101124 */
[----:B------:R-:W-:Y:S05]  /*36a0*/  @P5 BRA `(.L_x_110) ;  /* 0x00000000000c5947 */ /* 0x000fea0003800000 */
[----:B------:R-:W5:Y:S02]  /*36b0*/  LDG.E.U8 R90, desc[UR36][R8.64+0x48] ;  /* 0x00004824085a7981 */ /* 0x000f64000c1e1100 */
[----:B-----5:R-:W-:-:S05]  /*36c0*/  PRMT R12, R90, 0x8880, RZ ;  /* 0x000088805a0c7816 */ /* 0x020fca00000000ff */
[----:B------:R-:W-:-:S07]  /*36d0*/  IMAD R15, R12, R89, RZ ;  /* 0x000000590c0f7224 */ /* 0x000fce00078e02ff */
.L_x_110:
[----:B------:R-:W-:Y:S05]  /*36e0*/  BSYNC B1 ;  /* 0x0000000000017941 */ /* 0x000fea0003800000 */
.L_x_109:
[----:B---3--:R-:W-:Y:S01]  /*36f0*/  @!P5 IMAD R13, R60, R88, R15 ;  /* 0x000000583c0dd224 */ /* 0x008fe200078e020f */
[----:B------:R-:W-:Y:S04]  /*3700*/  BSSY B1, `(.L_x_111) ;  /* 0x0000006000017945 */ /* 0x000fe80003800000 */
[----:B------:R3:W-:Y:S01]  /*3710*/  @!P5 STG.E.U8 desc[UR36][R4.64+0x48], R13 ;  /* 0x0000480d0400d986 */ /* 0x0007e2000c101124 */
[----:B------:R-:W-:Y:S05]  /*3720*/  @P2 BRA `(.L_x_112) ;  /* 0x00000000000c2947 */ /* 0x000fea0003800000 */
[----:B------:R-:W5:Y:S02]  /*3730*/  LDG.E.U8 R90, desc[UR36][R8.64+0x49] ;  /* 0x00004924085a7981 */ /* 0x000f64000c1e1100 */
[----:B-----5:R-:W-:-:S05]  /*3740*/  PRMT R12, R90, 0x8880, RZ ;  /* 0x000088805a0c7816 */ /* 0x020fca00000000ff */
[----:B------:R-:W-:-:S07]  /*3750*/  IMAD R15, R12, R89, RZ ;  /* 0x000000590c0f7224 */ /* 0x000fce00078e02ff */
.L_x_112:
[----:B------:R-:W-:Y:S05]  /*3760*/  BSYNC B1 ;  /* 0x0000000000017941 */ /* 0x000fea0003800000 */
.L_x_111:
        /* <DEDUP_REMOVED lines=11> */
.L_x_114:
[----:B------:R-:W-:Y:S05]  /*3820*/  BSYNC B1 ;  /* 0x0000000000017941 */ /* 0x000fea0003800000 */
.L_x_113:
[----:B---3--:R-:W-:Y:S01]  /*3830*/  @!P4 IMAD R13, R62, R88, R15 ;  /* 0x000000583e0dc224 */ /* 0x008fe200078e020f */
[----:B------:R-:W-:Y:S04]  /*3840*/  BSSY B1, `(.L_x_115) ;  /* 0x0000006000017945 */ /* 0x000fe80003800000 */
[----:B------:R3:W-:Y:S01]  /*3850*/  @!P4 STG.E.U8 desc[UR36][R6.64+0x48], R13 ;  /* 0x0000480d0600c986 */ /* 0x0007e2000c101124 */
[----:B------:R-:W-:Y:S05]  /*3860*/  @P3 BRA `(.L_x_116) ;  /* 0x00000000000c3947 */ /* 0x000fea0003800000 */
[----:B------:R-:W5:Y:S02]  /*3870*/  LDG.E.U8 R90, desc[UR36][R10.64+0x49] ;  /* 0x000049240a5a7981 */ /* 0x000f64000c1e1100 */
[----:B-----5:R-:W-:-:S05]  /*3880*/  PRMT R12, R90, 0x8880, RZ ;  /* 0x000088805a0c7816 */ /* 0x020fca00000000ff */
[----:B------:R-:W-:-:S07]  /*3890*/  IMAD R15, R12, R89, RZ ;  /* 0x000000590c0f7224 */ /* 0x000fce00078e02ff */
.L_x_116:
[----:B------:R-:W-:Y:S05]  /*38a0*/  BSYNC B1 ;  /* 0x0000000000017941 */ /* 0x000fea0003800000 */
.L_x_115:
[----:B------:R-:W-:Y:S01]  /*38b0*/  @!P3 IMAD R63, R63, R88, R15 ;  /* 0x000000583f3fb224 */ /* 0x000fe200078e020f */
[----:B------:R-:W-:Y:S04]  /*38c0*/  BSSY B1, `(.L_x_117) ;  /* 0x0000006000017945 */ /* 0x000fe80003800000 */
[----:B------:R0:W-:Y:S01]  /*38d0*/  @!P3 STG.E.U8 desc[UR36][R6.64+0x49], R63 ;  /* 0x0000493f0600b986 */ /* 0x0001e2000c101124 */
[----:B------:R-:W-:Y:S05]  /*38e0*/  @P5 BRA `(.L_x_118) ;  /* 0x00000000000c5947 */ /* 0x000fea0003800000 */
[----:B------:R-:W5:Y:S02]  /*38f0*/  LDG.E.U8 R90, desc[UR36][R8.64+0x50] ;  /* 0x00005024085a7981 */ /* 0x000f64000c1e1100 */
[----:B-----5:R-:W-:-:S05]  /*3900*/  PRMT R12, R90, 0x8880, RZ ;  /* 0x000088805a0c7816 */ /* 0x020fca00000000ff */
[----:B------:R-:W-:-:S07]  /*3910*/  IMAD R15, R12, R89, RZ ;  /* 0x000000590c0f7224 */ /* 0x000fce00078e02ff */
.L_x_118:
[----:B------:R-:W-:Y:S05]  /*3920*/  BSYNC B1 ;  /* 0x0000000000017941 */ /* 0x000fea0003800000 */
.L_x_117:
[----:B---3--:R-:W-:Y:S01]  /*3930*/  @!P5 IMAD R13, R64, R88, R15 ;  /* 0x00000058400dd224 */ /* 0x008fe200078e020f */
[----:B------:R-:W-:Y:S04]  /*3940*/  BSSY B1, `(.L_x_119) ;  /* 0x0000006000017945 */ /* 0x000fe80003800000 */
[----:B------:R3:W-:Y:S01]  /*3950*/  @!P5 STG.E.U8 desc[UR36][R4.64+0x50], R13 ;  /* 0x0000500d0400d986 */ /* 0x0007e2000c101124 */
[----:B------:R-:W-:Y:S05]  /*3960*/  @P2 BRA `(.L_x_120) ;  /* 0x00000000000c2947 */ /* 0x000fea0003800000 */
[----:B------:R-:W5:Y:S02]  /*3970*/  LDG.E.U8 R90, desc[UR36][R8.64+0x51] ;  /* 0x00005124085a7981 */ /* 0x000f64000c1e1100 */
[----:B-----5:R-:W-:-:S05]  /*3980*/  PRMT R12, R90, 0x8880, RZ ;  /* 0x000088805a0c7816 */ /* 0x020fca00000000ff */
[----:B------:R-:W-:-:S07]  /*3990*/  IMAD R15, R12, R89, RZ ;  /* 0x000000590c0f7224 */ /* 0x000fce00078e02ff */
.L_x_120:
[----:B------:R-:W-:Y:S05]  /*39a0*/  BSYNC B1 ;  /* 0x0000000000017941 */ /* 0x000fea0003800000 */
.L_x_119:
        /* <DEDUP_REMOVED lines=11> */
.L_x_122:
[----:B------:R-:W-:Y:S05]  /*3a60*/  BSYNC B1 ;  /* 0x0000000000017941 */ /* 0x000fea0003800000 */
.L_x_121:
[----:B---3--:R-:W-:Y:S01]  /*3a70*/  @!P4 IMAD R13, R66, R88, R15 ;  /* 0x00000058420dc224 */ /* 0x008fe200078e020f */
[----:B------:R-:W-:Y:S04]  /*3a80*/  BSSY B1, `(.L_x_123) ;  /* 0x0000006000017945 */ /* 0x000fe80003800000 */
[----:B------:R3:W-:Y:S01]  /*3a90*/  @!P4 STG.E.U8 desc[UR36][R6.64+0x50], R13 ;  /* 0x0000500d0600c986 */ /* 0x0007e2000c101124 */
[----:B------:R-:W-:Y:S05]  /*3aa0*/  @P3 BRA `(.L_x_124) ;  /* 0x00000000000c3947 */ /* 0x000fea0003800000 */
[----:B------:R-:W5:Y:S02]  /*3ab0*/  LDG.E.U8 R90, desc[UR36][R10.64+0x51] ;  /* 0x000051240a5a7981 */ /* 0x000f64000c1e1100 */
[----:B-----5:R-:W-:-:S05]  /*3ac0*/  PRMT R12, R90, 0x8880, RZ ;  /* 0x000088805a0c7816 */ /* 0x020fca00000000ff */
[----:B------:R-:W-:-:S07]  /*3ad0*/  IMAD R15, R12, R89, RZ ;  /* 0x000000590c0f7224 */ /* 0x000fce00078e02ff */
.L_x_124:
[----:B------:R-:W-:Y:S05]  /*3ae0*/  BSYNC B1 ;  /* 0x0000000000017941 */ /* 0x000fea0003800000 */
.L_x_123:
[----:B------:R-:W-:Y:S01]  /*3af0*/  @!P3 IMAD R67, R67, R88, R15 ;  /* 0x000000584343b224 */ /* 0x000fe200078e020f */
[----:B------:R-:W-:Y:S04]  /*3b00*/  BSSY B1, `(.L_x_125) ;  /* 0x0000006000017945 */ /* 0x000fe80003800000 */
[----:B------:R0:W-:Y:S01]  /*3b10*/  @!P3 STG.E.U8 desc[UR36][R6.64+0x51], R67 ;  /* 0x000051430600b986 */ /* 0x0001e2000c101124 */
[----:B------:R-:W-:Y:S05]  /*3b20*/  @P5 BRA `(.L_x_126) ;  /* 0x00000000000c5947 */ /* 0x000fea0003800000 */
[----:B------:R-:W5:Y:S02]  /*3b30*/  LDG.E.U8 R90, desc[UR36][R8.64+0x58] ;  /* 0x00005824085a7981 */ /* 0x000f64000c1e1100 */
[----:B-----5:R-:W-:-:S05]  /*3b40*/  PRMT R12, R90, 0x8880, RZ ;  /* 0x000088805a0c7816 */ /* 0x020fca00000000ff */
[----:B------:R-:W-:-:S07]  /*3b50*/  IMAD R15, R12, R89, RZ ;  /* 0x000000590c0f7224 */ /* 0x000fce00078e02ff */
.L_x_126:
[----:B------:R-:W-:Y:S05]  /*3b60*/  BSYNC B1 ;  /* 0x0000000000017941 */ /* 0x000fea0003800000 */
.L_x_125:
[----:B---3--:R-:W-:Y:S01]  /*3b70*/  @!P5 IMAD R13, R68, R88, R15 ;  /* 0x00000058440dd224 */ /* 0x008fe200078e020f */
[----:B------:R-:W-:Y:S04]  /*3b80*/  BSSY B1, `(.L_x_127) ;  /* 0x0000006000017945 */ /* 0x000fe80003800000 */
[----:B------:R3:W-:Y:S01]  /*3b90*/  @!P5 STG.E.U8 desc[UR36][R4.64+0x58], R13 ;  /* 0x0000580d0400d986 */ /* 0x0007e2000c101124 */
[----:B------:R-:W-:Y:S05]  /*3ba0*/  @P2 BRA `(.L_x_128) ;  /* 0x00000000000c2947 */ /* 0x000fea0003800000 */
[----:B------:R-:W5:Y:S02]  /*3bb0*/  LDG.E.U8 R90, desc[UR36][R8.64+0x59] ;  /* 0x00005924085a7981 */ /* 0x000f64000c1e1100 */
[----:B-----5:R-:W-:-:S05]  /*3bc0*/  PRMT R12, R90, 0x8880, RZ ;  /* 0x000088805a0c7816 */ /* 0x020fca00000000ff */
[----:B------:R-:W-:-:S07]  /*3bd0*/  IMAD R15, R12, R89, RZ ;  /* 0x000000590c0f7224 */ /* 0x000fce00078e02ff */
.L_x_128:
[----:B------:R-:W-:Y:S05]  /*3be0*/  BSYNC B1 ;  /* 0x0000000000017941 */ /* 0x000fea0003800000 */
.L_x_127:
        /* <DEDUP_REMOVED lines=11> */
.L_x_130:
[----:B------:R-:W-:Y:S05]  /*3ca0*/  BSYNC B1 ;  /* 0x0000000000017941 */ /* 0x000fea0003800000 */
.L_x_129:
[----:B---3--:R-:W-:Y:S01]  /*3cb0*/  @!P4 IMAD R13, R70, R88, R15 ;  /* 0x00000058460dc224 */ /* 0x008fe200078e020f */
[----:B------:R-:W-:Y:S04]  /*3cc0*/  BSSY B1, `(.L_x_131) ;  /* 0x0000006000017945 */ /* 0x000fe80003800000 */
[----:B------:R3:W-:Y:S01]  /*3cd0*/  @!P4 STG.E.U8 desc[UR36][R6.64+0x58], R13 ;  /* 0x0000580d0600c986 */ /* 0x0007e2000c101124 */
[----:B------:R-:W-:Y:S05]  /*3ce0*/  @P3 BRA `(.L_x_132) ;  /* 0x00000000000c3947 */ /* 0x000fea0003800000 */
[----:B------:R-:W5:Y:S02]  /*3cf0*/  LDG.E.U8 R90, desc[UR36][R10.64+0x59] ;  /* 0x000059240a5a7981 */ /* 0x000f64000c1e1100 */
[----:B-----5:R-:W-:-:S05]  /*3d00*/  PRMT R12, R90, 0x8880, RZ ;  /* 0x000088805a0c7816 */ /* 0x020fca00000000ff */
[----:B------:R-:W-:-:S07]  /*3d10*/  IMAD R15, R12, R89, RZ ;  /* 0x000000590c0f7224 */ /* 0x000fce00078e02ff */
.L_x_132:
[----:B------:R-:W-:Y:S05]  /*3d20*/  BSYNC B1 ;  /* 0x0000000000017941 */ /* 0x000fea0003800000 */
.L_x_131:
[----:B------:R-:W-:Y:S01]  /*3d30*/  @!P3 IMAD R71, R71, R88, R15 ;  /* 0x000000584747b224 */ /* 0x000fe200078e020f */
[----:B------:R-:W-:Y:S04]  /*3d40*/  BSSY B1, `(.L_x_133) ;  /* 0x0000006000017945 */ /* 0x000fe80003800000 */
[----:B------:R0:W-:Y:S01]  /*3d50*/  @!P3 STG.E.U8 desc[UR36][R6.64+0x59], R71 ;  /* 0x000059470600b986 */ /* 0x0001e2000c101124 */
[----:B------:R-:W-:Y:S05]  /*3d60*/  @P5 BRA `(.L_x_134) ;  /* 0x00000000000c5947 */ /* 0x000fea0003800000 */
[----:B------:R-:W5:Y:S02]  /*3d70*/  LDG.E.U8 R90, desc[UR36][R8.64+0x60] ;  /* 0x00006024085a7981 */ /* 0x000f64000c1e1100 */
[----:B-----5:R-:W-:-:S05]  /*3d80*/  PRMT R12, R90, 0x8880, RZ ;  /* 0x000088805a0c7816 */ /* 0x020fca00000000ff */
[----:B------:R-:W-:-:S07]  /*3d90*/  IMAD R15, R12, R89, RZ ;  /* 0x000000590c0f7224 */ /* 0x000fce00078e02ff */
.L_x_134:
[----:B------:R-:W-:Y:S05]  /*3da0*/  BSYNC B1 ;  /* 0x0000000000017941 */ /* 0x000fea0003800000 */
.L_x_133:
[----:B---3--:R-:W-:Y:S01]  /*3db0*/  @!P5 IMAD R13, R72, R88, R15 ;  /* 0x00000058480dd224 */ /* 0x008fe200078e020f */
[----:B------:R-:W-:Y:S04]  /*3dc0*/  BSSY B1, `(.L_x_135) ;  /* 0x0000006000017945 */ /* 0x000fe80003800000 */
[----:B------:R3:W-:Y:S01]  /*3dd0*/  @!P5 STG.E.U8 desc[UR36][R4.64+0x60], R13 ;  /* 0x0000600d0400d986 */ /* 0x0007e2000c101124 */
[----:B------:R-:W-:Y:S05]  /*3de0*/  @P2 BRA `(.L_x_136) ;  /* 0x00000000000c2947 */ /* 0x000fea0003800000 */
[----:B------:R-:W5:Y:S02]  /*3df0*/  LDG.E.U8 R90, desc[UR36][R8.64+0x61] ;  /* 0x00006124085a7981 */ /* 0x000f64000c1e1100 */
[----:B-----5:R-:W-:-:S05]  /*3e00*/  PRMT R12, R90, 0x8880, RZ ;  /* 0x000088805a0c7816 */ /* 0x020fca00000000ff */
[----:B------:R-:W-:-:S07]  /*3e10*/  IMAD R15, R12, R89, RZ ;  /* 0x000000590c0f7224 */ /* 0x000fce00078e02ff */
.L_x_136:
[----:B------:R-:W-:Y:S05]  /*3e20*/  BSYNC B1 ;  /* 0x0000000000017941 */ /* 0x000fea0003800000 */
.L_x_135:
        /* <DEDUP_REMOVED lines=11> */
.L_x_138:
[----:B------:R-:W-:Y:S05]  /*3ee0*/  BSYNC B1 ;  /* 0x0000000000017941 */ /* 0x000fea0003800000 */
.L_x_137:
[----:B---3--:R-:W-:Y:S01]  /*3ef0*/  @!P4 IMAD R13, R74, R88, R15 ;  /* 0x000000584a0dc224 */ /* 0x008fe200078e020f */
[----:B------:R-:W-:Y:S04]  /*3f00*/  BSSY B1, `(.L_x_139) ;  /* 0x0000006000017945 */ /* 0x000fe80003800000 */
[----:B------:R3:W-:Y:S01]  /*3f10*/  @!P4 STG.E.U8 desc[UR36][R6.64+0x60], R13 ;  /* 0x0000600d0600c986 */ /* 0x0007e2000c101124 */
[----:B------:R-:W-:Y:S05]  /*3f20*/  @P3 BRA `(.L_x_140) ;  /* 0x00000000000c3947 */ /* 0x000fea0003800000 */
[----:B------:R-:W5:Y:S02]  /*3f30*/  LDG.E.U8 R90, desc[UR36][R10.64+0x61] ;  /* 0x000061240a5a7981 */ /* 0x000f64000c1e1100 */
[----:B-----5:R-:W-:-:S05]  /*3f40*/  PRMT R12, R90, 0x8880, RZ ;  /* 0x000088805a0c7816 */ /* 0x020fca00000000ff */
[----:B------:R-:W-:-:S07]  /*3f50*/  IMAD R15, R12, R89, RZ ;  /* 0x000000590c0f7224 */ /* 0x000fce00078e02ff */
.L_x_140:
[----:B------:R-:W-:Y:S05]  /*3f60*/  BSYNC B1 ;  /* 0x0000000000017941 */ /* 0x000fea0003800000 */
.L_x_139:
[----:B------:R-:W-:Y:S01]  /*3f70*/  @!P3 IMAD R75, R75, R88, R15 ;  /* 0x000000584b4bb224 */ /* 0x000fe200078e020f */
[----:B------:R-:W-:Y:S04]  /*3f80*/  BSSY B1, `(.L_x_141) ;  /* 0x0000006000017945 */ /* 0x000fe80003800000 */
[----:B------:R0:W-:Y:S01]  /*3f90*/  @!P3 STG.E.U8 desc[UR36][R6.64+0x61], R75 ;  /* 0x0000614b0600b986 */ /* 0x0001e2000c101124 */
[----:B------:R-:W-:Y:S05]  /*3fa0*/  @P5 BRA `(.L_x_142) ;  /* 0x00000000000c5947 */ /* 0x000fea0003800000 */
[----:B------:R-:W5:Y:S02]  /*3fb0*/  LDG.E.U8 R90, desc[UR36][R8.64+0x68] ;  /* 0x00006824085a7981 */ /* 0x000f64000c1e1100 */
[----:B-----5:R-:W-:-:S05]  /*3fc0*/  PRMT R12, R90, 0x8880, RZ ;  /* 0x000088805a0c7816 */ /* 0x020fca00000000ff */
[----:B------:R-:W-:-:S07]  /*3fd0*/  IMAD R15, R12, R89, RZ ;  /* 0x000000590c0f7224 */ /* 0x000fce00078e02ff */
.L_x_142:
[----:B------:R-:W-:Y:S05]  /*3fe0*/  BSYNC B1 ;  /* 0x0000000000017941 */ /* 0x000fea0003800000 */
.L_x_141:
[----:B---3--:R-:W-:Y:S01]  /*3ff0*/  @!P5 IMAD R13, R76, R88, R15 ;  /* 0x000000584c0dd224 */ /* 0x008fe200078e020f */
[----:B------:R-:W-:Y:S04]  /*4000*/  BSSY B1, `(.L_x_143) ;  /* 0x0000006000017945 */ /* 0x000fe80003800000 */
[----:B------:R3:W-:Y:S01]  /*4010*/  @!P5 STG.E.U8 desc[UR36][R4.64+0x68], R13 ;  /* 0x0000680d0400d986 */ /* 0x0007e2000c101124 */
[----:B------:R-:W-:Y:S05]  /*4020*/  @P2 BRA `(.L_x_144) ;  /* 0x00000000000c2947 */ /* 0x000fea0003800000 */
[----:B------:R-:W5:Y:S02]  /*4030*/  LDG.E.U8 R90, desc[UR36][R8.64+0x69] ;  /* 0x00006924085a7981 */ /* 0x000f64000c1e1100 */
[----:B-----5:R-:W-:-:S05]  /*4040*/  PRMT R12, R90, 0x8880, RZ ;  /* 0x000088805a0c7816 */ /* 0x020fca00000000ff */
[----:B------:R-:W-:-:S07]  /*4050*/  IMAD R15, R12, R89, RZ ;  /* 0x000000590c0f7224 */ /* 0x000fce00078e02ff */
.L_x_144:
[----:B------:R-:W-:Y:S05]  /*4060*/  BSYNC B1 ;  /* 0x0000000000017941 */ /* 0x000fea0003800000 */
.L_x_143:
        /* <DEDUP_REMOVED lines=11> */
.L_x_146:
[----:B------:R-:W-:Y:S05]  /*4120*/  BSYNC B1 ;  /* 0x0000000000017941 */ /* 0x000fea0003800000 */
.L_x_145:
[----:B---3--:R-:W-:Y:S01]  /*4130*/  @!P4 IMAD R13, R78, R88, R15 ;  /* 0x000000584e0dc224 */ /* 0x008fe200078e020f */
[----:B------:R-:W-:Y:S04]  /*4140*/  BSSY B1, `(.L_x_147) ;  /* 0x0000006000017945 */ /* 0x000fe80003800000 */
[----:B------:R3:W-:Y:S01]  /*4150*/  @!P4 STG.E.U8 desc[UR36][R6.64+0x68], R13 ;  /* 0x0000680d0600c986 */ /* 0x0007e2000c101124 */
[----:B------:R-:W-:Y:S05]  /*4160*/  @P3 BRA `(.L_x_148) ;  /* 0x00000000000c3947 */ /* 0x000fea0003800000 */
[----:B------:R-:W5:Y:S02]  /*4170*/  LDG.E.U8 R90, desc[UR36][R10.64+0x69] ;  /* 0x000069240a5a7981 */ /* 0x000f64000c1e1100 */
[----:B-----5:R-:W-:-:S05]  /*4180*/  PRMT R12, R90, 0x8880, RZ ;  /* 0x000088805a0c7816 */ /* 0x020fca00000000ff */
[----:B------:R-:W-:-:S07]  /*4190*/  IMAD R15, R12, R89, RZ ;  /* 0x000000590c0f7224 */ /* 0x000fce00078e02ff */
.L_x_148:
[----:B------:R-:W-:Y:S05]  /*41a0*/  BSYNC B1 ;  /* 0x0000000000017941 */ /* 0x000fea0003800000 */
.L_x_147:
[----:B------:R-:W-:Y:S01]  /*41b0*/  @!P3 IMAD R79, R79, R88, R15 ;  /* 0x000000584f4fb224 */ /* 0x000fe200078e020f */
[----:B------:R-:W-:Y:S04]  /*41c0*/  BSSY B1, `(.L_x_149) ;  /* 0x0000006000017945 */ /* 0x000fe80003800000 */
[----:B------:R0:W-:Y:S01]  /*41d0*/  @!P3 STG.E.U8 desc[UR36][R6.64+0x69], R79 ;  /* 0x0000694f0600b986 */ /* 0x0001e2000c101124 */
[----:B------:R-:W-:Y:S05]  /*41e0*/  @P5 BRA `(.L_x_150) ;  /* 0x00000000000c5947 */ /* 0x000fea0003800000 */
[----:B------:R-:W5:Y:S02]  /*41f0*/  LDG.E.U8 R90, desc[UR36][R8.64+0x70] ;  /* 0x00007024085a7981 */ /* 0x000f64000c1e1100 */
[----:B-----5:R-:W-:-:S05]  /*4200*/  PRMT R12, R90, 0x8880, RZ ;  /* 0x000088805a0c7816 */ /* 0x020fca00000000ff */
[----:B------:R-:W-:-:S07]  /*4210*/  IMAD R15, R12, R89, RZ ;  /* 0x000000590c0f7224 */ /* 0x000fce00078e02ff */
.L_x_150:
[----:B------:R-:W-:Y:S05]  /*4220*/  BSYNC B1 ;  /* 0x0000000000017941 */ /* 0x000fea0003800000 */
.L_x_149:
[----:B---3--:R-:W-:Y:S01]  /*4230*/  @!P5 IMAD R13, R80, R88, R15 ;  /* 0x00000058500dd224 */ /* 0x008fe200078e020f */
[----:B------:R-:W-:Y:S04]  /*4240*/  BSSY B1, `(.L_x_151) ;  /* 0x0000006000017945 */ /* 0x000fe80003800000 */
[----:B------:R3:W-:Y:S01]  /*4250*/  @!P5 STG.E.U8 desc[UR36][R4.64+0x70], R13 ;  /* 0x0000700d0400d986 */ /* 0x0007e2000c101124 */
[----:B------:R-:W-:Y:S05]  /*4260*/  @P2 BRA `(.L_x_152) ;  /* 0x00000000000c2947 */ /* 0x000fea0003800000 */
[----:B------:R-:W5:Y:S02]  /*4270*/  LDG.E.U8 R90, desc[UR36][R8.64+0x71] ;  /* 0x00007124085a7981 */ /* 0x000f64000c1e1100 */
[----:B-----5:R-:W-:-:S05]  /*4280*/  PRMT R12, R90, 0x8880, RZ ;  /* 0x000088805a0c7816 */ /* 0x020fca00000000ff */
[----:B------:R-:W-:-:S07]  /*4290*/  IMAD R15, R12, R89, RZ ;  /* 0x000000590c0f7224 */ /* 0x000fce00078e02ff */
.L_x_152:
[----:B------:R-:W-:Y:S05]  /*42a0*/  BSYNC B1 ;  /* 0x0000000000017941 */ /* 0x000fea0003800000 */
.L_x_151:
[----:B------:R-:W-:Y:S01]  /*42b0*/  ISETP.LT.OR P4, PT, R3, 0x71, !P0 ;  /* 0x000000710300780c */ /* 0x000fe20004781670 */
[----:B------:R-:W-:Y:S01]  /*42c0*/  @!P2 IMAD R81, R81, R88, R15 ;  /* 0x000000585151a224 */ /* 0x000fe200078e020f */
[----:B------:R-:W-:Y:S01]  /*42d0*/  BSSY B1, `(.L_x_153) ;  /* 0x000000a000017945 */ /* 0x000fe20003800000 */
[C---:B------:R-:W-:Y:S02]  /*42e0*/  ISETP.LT.OR P3, PT, R3.reuse, 0x72, !P0 ;  /* 0x000000720300780c */ /* 0x040fe40004761670 */
[C---:B------:R-:W-:Y:S01]  /*42f0*/  ISETP.LT.OR P5, PT, R3.reuse, 0x79, !P0 ;  /* 0x000000790300780c */ /* 0x040fe200047a1670 */
[----:B------:R0:W-:Y:S01]  /*4300*/  @!P2 STG.E.U8 desc[UR36][R4.64+0x71], R81 ;  /* 0x000071510400a986 */ /* 0x0001e2000c101124 */
[C---:B------:R-:W-:Y:S02]  /*4310*/  ISETP.LT.OR P2, PT, R3.reuse, 0x79, !P1 ;  /* 0x000000790300780c */ /* 0x040fe40004f41670 */
[----:B------:R-:W-:-:S04]  /*4320*/  ISETP.LT.OR P1, PT, R3, 0x7a, !P1 ;  /* 0x0000007a0300780c */ /* 0x000fc80004f21670 */
[----:B------:R-:W-:Y:S09]  /*4330*/  @P4 BRA `(.L_x_154) ;  /* 0x00000000000c4947 */ /* 0x000ff20003800000 */
[----:B------:R-:W5:Y:S02]  /*4340*/  LDG.E.U8 R90, desc[UR36][R10.64+0x70] ;  /* 0x000070240a5a7981 */ /* 0x000f64000c1e1100 */
[----:B-----5:R-:W-:-:S05]  /*4350*/  PRMT R12, R90, 0x8880, RZ ;  /* 0x000088805a0c7816 */ /* 0x020fca00000000ff */
[----:B------:R-:W-:-:S07]  /*4360*/  IMAD R15, R12, R89, RZ ;  /* 0x000000590c0f7224 */ /* 0x000fce00078e02ff */
.L_x_154:
[----:B------:R-:W-:Y:S05]  /*4370*/  BSYNC B1 ;  /* 0x0000000000017941 */ /* 0x000fea0003800000 */
.L_x_153:
[----:B---3--:R-:W-:Y:S01]  /*4380*/  @!P4 IMAD R13, R82, R88, R15 ;  /* 0x00000058520dc224 */ /* 0x008fe200078e020f */
[----:B------:R-:W-:Y:S04]  /*4390*/  BSSY B1, `(.L_x_155) ;  /* 0x0000006000017945 */ /* 0x000fe80003800000 */
[----:B------:R3:W-:Y:S01]  /*43a0*/  @!P4 STG.E.U8 desc[UR36][R6.64+0x70], R13 ;  /* 0x0000700d0600c986 */ /* 0x0007e2000c101124 */
[----:B------:R-:W-:Y:S05]  /*43b0*/  @P3 BRA `(.L_x_156) ;  /* 0x00000000000c3947 */ /* 0x000fea0003800000 */
[----:B------:R-:W5:Y:S02]  /*43c0*/  LDG.E.U8 R90, desc[UR36][R10.64+0x71] ;  /* 0x000071240a5a7981 */ /* 0x000f64000c1e1100 */
[----:B-----5:R-:W-:-:S05]  /*43d0*/  PRMT R12, R90, 0x8880, RZ ;  /* 0x000088805a0c7816 */ /* 0x020fca00000000ff */
[----:B------:R-:W-:-:S07]  /*43e0*/  IMAD R15, R12, R89, RZ ;  /* 0x000000590c0f7224 */ /* 0x000fce00078e02ff */
.L_x_156:
[----:B------:R-:W-:Y:S05]  /*43f0*/  BSYNC B1 ;  /* 0x0000000000017941 */ /* 0x000fea0003800000 */
.L_x_155:
[----:B------:R-:W-:Y:S01]  /*4400*/  @!P3 IMAD R83, R83, R88, R15 ;  /* 0x000000585353b224 */ /* 0x000fe200078e020f */
[----:B------:R-:W-:Y:S04]  /*4410*/  BSSY B1, `(.L_x_157) ;  /* 0x0000006000017945 */ /* 0x000fe80003800000 */
[----:B------:R0:W-:Y:S01]  /*4420*/  @!P3 STG.E.U8 desc[UR36][R6.64+0x71], R83 ;  /* 0x000071530600b986 */ /* 0x0001e2000c101124 */
[----:B------:R-:W-:Y:S05]  /*4430*/  @P2 BRA `(.L_x_158) ;  /* 0x00000000000c2947 */ /* 0x000fea0003800000 */
[----:B------:R-:W5:Y:S02]  /*4440*/  LDG.E.U8 R90, desc[UR36][R8.64+0x78] ;  /* 0x00007824085a7981 */ /* 0x000f64000c1e1100 */
[----:B-----5:R-:W-:-:S05]  /*4450*/  PRMT R12, R90, 0x8880, RZ ;  /* 0x000088805a0c7816 */ /* 0x020fca00000000ff */
[----:B------:R-:W-:-:S07]  /*4460*/  IMAD R15, R12, R89, RZ ;  /* 0x000000590c0f7224 */ /* 0x000fce00078e02ff */
.L_x_158:
[----:B------:R-:W-:Y:S05]  /*4470*/  BSYNC B1 ;  /* 0x0000000000017941 */ /* 0x000fea0003800000 */
.L_x_157:
[----:B---3--:R-:W-:Y:S01]  /*4480*/  @!P2 IMAD R13, R84, R88, R15 ;  /* 0x00000058540da224 */ /* 0x008fe200078e020f */
[----:B------:R-:W-:Y:S04]  /*4490*/  BSSY B1, `(.L_x_159) ;  /* 0x0000006000017945 */ /* 0x000fe80003800000 */
[----:B------:R3:W-:Y:S01]  /*44a0*/  @!P2 STG.E.U8 desc[UR36][R4.64+0x78], R13 ;  /* 0x0000780d0400a986 */ /* 0x0007e2000c101124 */
[----:B------:R-:W-:Y:S05]  /*44b0*/  @P1 BRA `(.L_x_160) ;  /* 0x00000000000c1947 */ /* 0x000fea0003800000 */
[----:B------:R-:W5:Y:S02]  /*44c0*/  LDG.E.U8 R90, desc[UR36][R8.64+0x79] ;  /* 0x00007924085a7981 */ /* 0x000f64000c1e1100 */
[----:B-----5:R-:W-:-:S05]  /*44d0*/  PRMT R12, R90, 0x8880, RZ ;  /* 0x000088805a0c7816 */ /* 0x020fca00000000ff */
[----:B------:R-:W-:-:S07]  /*44e0*/  IMAD R15, R12, R89, RZ ;  /* 0x000000590c0f7224 */ /* 0x000fce00078e02ff */
.L_x_160:
[----:B------:R-:W-:Y:S05]  /*44f0*/  BSYNC B1 ;  /* 0x0000000000017941 */ /* 0x000fea0003800000 */
.L_x_159:
[----:B------:R-:W-:Y:S01]  /*4500*/  @!P1 IMAD R85, R85, R88, R15 ;  /* 0x0000005855559224 */ /* 0x000fe200078e020f */
[----:B------:R-:W-:Y:S04]  /*4510*/  BSSY B1, `(.L_x_161) ;  /* 0x0000006000017945 */ /* 0x000fe80003800000 */
[----:B------:R0:W-:Y:S01]  /*4520*/  @!P1 STG.E.U8 desc[UR36][R4.64+0x79], R85 ;  /* 0x0000795504009986 */ /* 0x0001e2000c101124 */
[----:B------:R-:W-:Y:S05]  /*4530*/  @P5 BRA `(.L_x_162) ;  /* 0x00000000000c5947 */ /* 0x000fea0003800000 */
[----:B------:R-:W0:Y:S02]  /*4540*/  LDG.E.U8 R90, desc[UR36][R10.64+0x78] ;  /* 0x000078240a5a7981 */ /* 0x000e24000c1e1100 */
[----:B0123--:R-:W-:-:S05]  /*4550*/  PRMT R4, R90, 0x8880, RZ ;  /* 0x000088805a047816 */ /* 0x00ffca00000000ff */
[----:B------:R-:W-:-:S07]  /*4560*/  IMAD R15, R4, R89, RZ ;  /* 0x00000059040f7224 */ /* 0x000fce00078e02ff */
.L_x_162:
[----:B------:R-:W-:Y:S05]  /*4570*/  BSYNC B1 ;  /* 0x0000000000017941 */ /* 0x000fea0003800000 */
.L_x_161:
[----:B0123--:R-:W-:Y:S01]  /*4580*/  @!P5 IMAD R5, R86, R88, R15 ;  /* 0x000000585605d224 */ /* 0x00ffe200078e020f */
[----:B------:R-:W-:Y:S01]  /*4590*/  ISETP.LT.OR P0, PT, R3, 0x7a, !P0 ;  /* 0x0000007a0300780c */ /* 0x000fe20004701670 */
[----:B------:R-:W-:Y:S03]  /*45a0*/  BSSY B1, `(.L_x_163) ;  /* 0x0000006000017945 */ /* 0x000fe60003800000 */
[----:B------:R0:W-:Y:S09]  /*45b0*/  @!P5 STG.E.U8 desc[UR36][R6.64+0x78], R5 ;  /* 0x000078050600d986 */ /* 0x0001f2000c101124 */
[----:B------:R-:W-:Y:S05]  /*45c0*/  @P0 BRA `(.L_x_164) ;  /* 0x00000000000c0947 */ /* 0x000fea0003800000 */
[----:B------:R-:W2:Y:S02]  /*45d0*/  LDG.E.U8 R90, desc[UR36][R10.64+0x79] ;  /* 0x000079240a5a7981 */ /* 0x000ea4000c1e1100 */
[----:B--2---:R-:W-:-:S05]  /*45e0*/  PRMT R4, R90, 0x8880, RZ ;  /* 0x000088805a047816 */ /* 0x004fca00000000ff */
[----:B------:R-:W-:-:S07]  /*45f0*/  IMAD R15, R4, R89, RZ ;  /* 0x00000059040f7224 */ /* 0x000fce00078e02ff */
.L_x_164:
[----:B------:R-:W-:Y:S05]  /*4600*/  BSYNC B1 ;  /* 0x0000000000017941 */ /* 0x000fea0003800000 */
.L_x_163:
[----:B------:R-:W-:Y:S01]  /*4610*/  IMAD R15, R87, R88, R15 ;  /* 0x00000058570f7224 */ /* 0x000fe200078e020f */
[----:B------:R-:W-:Y:S06]  /*4620*/  @P0 BRA `(.L_x_165) ;  /* 0x0000000c00100947 */ /* 0x000fec0003800000 */
[----:B------:R1:W-:Y:S01]  /*4630*/  STG.E.U8 desc[UR36][R6.64+0x79], R15 ;  /* 0x0000790f06007986 */ /* 0x0003e2000c101124 */
[----:B------:R-:W-:Y:S05]  /*4640*/  BRA `(.L_x_165) ;  /* 0x0000000c00087947 */ /* 0x000fea0003800000 */
.L_x_36:
[C---:B------:R-:W-:Y:S02]  /*4650*/  ISETP.GE.AND P1, PT, R96.reuse, 0x1, PT ;  /* 0x000000016000780c */ /* 0x040fe40003f26270 */
[----:B------:R-:W-:Y:S02]  /*4660*/  ISETP.GE.AND P0, PT, R96, 0x9, PT ;  /* 0x000000096000780c */ /* 0x000fe40003f06270 */
[C---:B------:R-:W-:Y:S02]  /*4670*/  ISETP.LT.OR P4, PT, R3.reuse, 0x1, !P1 ;  /* 0x000000010300780c */ /* 0x040fe40004f81670 */
[C---:B------:R-:W-:Y:S02]  /*4680*/  ISETP.LT.OR P3, PT, R3.reuse, 0x2, !P1 ;  /* 0x000000020300780c */ /* 0x040fe40004f61670 */
[C---:B------:R-:W-:Y:S02]  /*4690*/  ISETP.LT.OR P2, PT, R3.reuse, 0x1, !P0 ;  /* 0x000000010300780c */ /* 0x040fe40004741670 */
[----:B------:R-:W-:-:S07]  /*46a0*/  ISETP.LT.OR P5, PT, R3, 0x2, !P0 ;  /* 0x000000020300780c */ /* 0x000fce00047a1670 */
[-C--:B------:R-:W-:Y:S02]  /*46b0*/  @!P4 IMAD R9, R24, R88.reuse, RZ ;  /* 0x000000581809c224 */ /* 0x080fe400078e02ff */
[-C--:B------:R-:W-:Y:S02]  /*46c0*/  @!P3 IMAD R25, R25, R88.reuse, RZ ;  /* 0x000000581919b224 */ /* 0x080fe400078e02ff */
[-C--:B------:R-:W-:Y:S01]  /*46d0*/  @!P2 IMAD R11, R26, R88.reuse, RZ ;  /* 0x000000581a0ba224 */ /* 0x080fe200078e02ff */
[----:B------:R0:W-:Y:S01]  /*46e0*/  @!P4 STG.E.U8 desc[UR36][R4.64], R9 ;  /* 0x000000090400c986 */ /* 0x0001e2000c101124 */
[----:B------:R-:W-:Y:S01]  /*46f0*/  ISETP.LT.OR P4, PT, R3, 0x9, !P1 ;  /* 0x000000090300780c */ /* 0x000fe20004f81670 */
[----:B------:R-:W-:Y:S02]  /*4700*/  @!P5 IMAD R27, R27, R88, RZ ;  /* 0x000000581b1bd224 */ /* 0x000fe400078e02ff */
[----:B------:R-:W-:Y:S01]  /*4710*/  @!P3 STG.E.U8 desc[UR36][R4.64+0x1], R25 ;  /* 0x000001190400b986 */ /* 0x000fe2000c101124 */
[----:B------:R-:W-:-:S03]  /*4720*/  ISETP.LT.OR P3, PT, R3, 0xa, !P1 ;  /* 0x0000000a0300780c */ /* 0x000fc60004f61670 */
[----:B------:R1:W-:Y:S01]  /*4730*/  @!P2 STG.E.U8 desc[UR36][R6.64], R11 ;  /* 0x0000000b0600a986 */ /* 0x0003e2000c101124 */
[----:B------:R-:W-:-:S03]  /*4740*/  ISETP.LT.OR P2, PT, R3, 0x9, !P0 ;  /* 0x000000090300780c */ /* 0x000fc60004741670 */
[----:B------:R-:W-:Y:S01]  /*4750*/  @!P5 STG.E.U8 desc[UR36][R6.64+0x1], R27 ;  /* 0x0000011b0600d986 */ /* 0x000fe2000c101124 */
[----:B------:R-:W-:Y:S01]  /*4760*/  ISETP.LT.OR P5, PT, R3, 0xa, !P0 ;  /* 0x0000000a0300780c */ /* 0x000fe200047a1670 */
[----:B------:R-:W-:-:S04]  /*4770*/  @!P4 IMAD R13, R28, R88, RZ ;  /* 0x000000581c0dc224 */ /* 0x000fc800078e02ff */
[-C--:B------:R-:W-:Y:S01]  /*4780*/  @!P3 IMAD R29, R29, R88.reuse, RZ ;  /* 0x000000581d1db224 */ /* 0x080fe200078e02ff */
[----:B------:R-:W-:Y:S01]  /*4790*/  @!P4 STG.E.U8 desc[UR36][R4.64+0x8], R13 ;  /* 0x0000080d0400c986 */ /* 0x000fe2000c101124 */
[C---:B------:R-:W-:Y:S02]  /*47a0*/  ISETP.LT.OR P4, PT, R3.reuse, 0x11, !P1 ;  /* 0x000000110300780c */ /* 0x040fe40004f81670 */
[-C--:B0-----:R-:W-:Y:S01]  /*47b0*/  @!P2 IMAD R9, R30, R88.reuse, RZ ;  /* 0x000000581e09a224 */ /* 0x081fe200078e02ff */
[----:B------:R-:W-:Y:S01]  /*47c0*/  @!P3 STG.E.U8 desc[UR36][R4.64+0x9], R29 ;  /* 0x0000091d0400b986 */ /* 0x000fe2000c101124 */
[----:B------:R-:W-:Y:S02]  /*47d0*/  ISETP.LT.OR P3, PT, R3, 0x12, !P1 ;  /* 0x000000120300780c */ /* 0x000fe40004f61670 */
[----:B------:R-:W-:Y:S01]  /*47e0*/  @!P5 IMAD R31, R31, R88, RZ ;  /* 0x000000581f1fd224 */ /* 0x000fe200078e02ff */
[----:B------:R0:W-:Y:S01]  /*47f0*/  @!P2 STG.E.U8 desc[UR36][R6.64+0x8], R9 ;  /* 0x000008090600a986 */ /* 0x0001e2000c101124 */
[----:B------:R-:W-:-:S03]  /*4800*/  ISETP.LT.OR P2, PT, R3, 0x11, !P0 ;  /* 0x000000110300780c */ /* 0x000fc60004741670 */
[----:B------:R-:W-:Y:S01]  /*4810*/  @!P5 STG.E.U8 desc[UR36][R6.64+0x9], R31 ;  /* 0x0000091f0600d986 */ /* 0x000fe2000c101124 */
[----:B------:R-:W-:Y:S01]  /*4820*/  ISETP.LT.OR P5, PT, R3, 0x12, !P0 ;  /* 0x000000120300780c */ /* 0x000fe200047a1670 */
[----:B-1----:R-:W-:-:S04]  /*4830*/  @!P4 IMAD R11, R32, R88, RZ ;  /* 0x00000058200bc224 */ /* 0x002fc800078e02ff */
        /* <DEDUP_REMOVED lines=109> */
[----:B------:R1:W-:Y:S01]  /*4f10*/  @!P4 STG.E.U8 desc[UR36][R4.64+0x58], R13 ;  /* 0x0000580d0400c986 */ /* 0x0003e2000c101124 */
        /* <DEDUP_REMOVED lines=13> */
[-C--:B-1----:R-:W-:Y:S01]  /*4ff0*/  @!P2 IMAD R13, R74, R88.reuse, RZ ;  /* 0x000000584a0da224 */ /* 0x082fe200078e02ff */
[----:B------:R-:W-:Y:S01]  /*5000*/  @!P3 STG.E.U8 desc[UR36][R4.64+0x61], R73 ;  /* 0x000061490400b986 */ /* 0x000fe2000c101124 */
[----:B------:R-:W-:Y:S02]  /*5010*/  ISETP.LT.OR P3, PT, R3, 0x6a, !P1 ;  /* 0x0000006a0300780c */ /* 0x000fe40004f61670 */
[----:B------:R-:W-:Y:S01]  /*5020*/  @!P5 IMAD R75, R75, R88, RZ ;  /* 0x000000584b4bd224 */ /* 0x000fe200078e02ff */
[----:B------:R1:W-:Y:S01]  /*5030*/  @!P2 STG.E.U8 desc[UR36][R6.64+0x60], R13 ;  /* 0x0000600d0600a986 */ /* 0x0003e2000c101124 */
[----:B------:R-:W-:-:S03]  /*5040*/  ISETP.LT.OR P2, PT, R3, 0x69, !P0 ;  /* 0x000000690300780c */ /* 0x000fc60004741670 */
[----:B------:R-:W-:Y:S01]  /*5050*/  @!P5 STG.E.U8 desc[UR36][R6.64+0x61], R75 ;  /* 0x0000614b0600d986 */ /* 0x000fe2000c101124 */
[----:B------:R-:W-:Y:S01]  /*5060*/  ISETP.LT.OR P5, PT, R3, 0x6a, !P0 ;  /* 0x0000006a0300780c */ /* 0x000fe200047a1670 */
[----:B0-----:R-:W-:-:S04]  /*5070*/  @!P4 IMAD R9, R76, R88, RZ ;  /* 0x000000584c09c224 */ /* 0x001fc800078e02ff */
[-C--:B------:R-:W-:Y:S01]  /*5080*/  @!P3 IMAD R77, R77, R88.reuse, RZ ;  /* 0x000000584d4db224 */ /* 0x080fe200078e02ff */
[----:B------:R-:W-:Y:S01]  /*5090*/  @!P4 STG.E.U8 desc[UR36][R4.64+0x68], R9 ;  /* 0x000068090400c986 */ /* 0x000fe2000c101124 */
[C---:B------:R-:W-:Y:S02]  /*50a0*/  ISETP.LT.OR P4, PT, R3.reuse, 0x72, !P1 ;  /* 0x000000720300780c */ /* 0x040fe40004f81670 */
[-C--:B--2---:R-:W-:Y:S01]  /*50b0*/  @!P2 IMAD R11, R78, R88.reuse, RZ ;  /* 0x000000584e0ba224 */ /* 0x084fe200078e02ff */
[----:B------:R-:W-:Y:S01]  /*50c0*/  @!P3 STG.E.U8 desc[UR36][R4.64+0x69], R77 ;  /* 0x0000694d0400b986 */ /* 0x000fe2000c101124 */
[----:B------:R-:W-:Y:S02]  /*50d0*/  ISETP.LT.OR P3, PT, R3, 0x71, !P1 ;  /* 0x000000710300780c */ /* 0x000fe40004f61670 */
[----:B------:R-:W-:Y:S01]  /*50e0*/  @!P5 IMAD R79, R79, R88, RZ ;  /* 0x000000584f4fd224 */ /* 0x000fe200078e02ff */
[----:B------:R0:W-:Y:S01]  /*50f0*/  @!P2 STG.E.U8 desc[UR36][R6.64+0x68], R11 ;  /* 0x0000680b0600a986 */ /* 0x0001e2000c101124 */
[----:B------:R-:W-:-:S03]  /*5100*/  ISETP.LT.OR P2, PT, R3, 0x71, !P0 ;  /* 0x000000710300780c */ /* 0x000fc60004741670 */
[----:B------:R2:W-:Y:S01]  /*5110*/  @!P5 STG.E.U8 desc[UR36][R6.64+0x69], R79 ;  /* 0x0000694f0600d986 */ /* 0x0005e2000c101124 */
[----:B------:R-:W-:Y:S01]  /*5120*/  ISETP.LT.OR P5, PT, R3, 0x79, !P0 ;  /* 0x000000790300780c */ /* 0x000fe200047a1670 */
[----:B------:R-:W-:-:S04]  /*5130*/  @!P4 IMAD R81, R81, R88, RZ ;  /* 0x000000585151c224 */ /* 0x000fc800078e02ff */
[-C--:B-1----:R-:W-:Y:S01]  /*5140*/  @!P3 IMAD R13, R80, R88.reuse, RZ ;  /* 0x00000058500db224 */ /* 0x082fe200078e02ff */
[----:B------:R2:W-:Y:S01]  /*5150*/  @!P4 STG.E.U8 desc[UR36][R4.64+0x71], R81 ;  /* 0x000071510400c986 */ /* 0x0005e2000c101124 */
[C---:B------:R-:W-:Y:S02]  /*5160*/  ISETP.LT.OR P4, PT, R3.reuse, 0x72, !P0 ;  /* 0x000000720300780c */ /* 0x040fe40004781670 */
[C---:B------:R-:W-:Y:S01]  /*5170*/  ISETP.LT.OR P0, PT, R3.reuse, 0x7a, !P0 ;  /* 0x0000007a0300780c */ /* 0x040fe20004701670 */
[----:B------:R2:W-:Y:S01]  /*5180*/  @!P3 STG.E.U8 desc[UR36][R4.64+0x70], R13 ;  /* 0x0000700d0400b986 */ /* 0x0005e2000c101124 */
[C---:B------:R-:W-:Y:S02]  /*5190*/  ISETP.LT.OR P3, PT, R3.reuse, 0x79, !P1 ;  /* 0x000000790300780c */ /* 0x040fe40004f61670 */
[----:B------:R-:W-:Y:S01]  /*51a0*/  ISETP.LT.OR P1, PT, R3, 0x7a, !P1 ;  /* 0x0000007a0300780c */ /* 0x000fe20004f21670 */
[-C--:B------:R-:W-:Y:S02]  /*51b0*/  @!P2 IMAD R3, R82, R88.reuse, RZ ;  /* 0x000000585203a224 */ /* 0x080fe400078e02ff */
[----:B0-----:R-:W-:-:S03]  /*51c0*/  @!P5 IMAD R11, R86, R88, RZ ;  /* 0x00000058560bd224 */ /* 0x001fc600078e02ff */
[----:B------:R2:W-:Y:S01]  /*51d0*/  @!P2 STG.E.U8 desc[UR36][R6.64+0x70], R3 ;  /* 0x000070030600a986 */ /* 0x0005e2000c101124 */
[-C--:B------:R-:W-:Y:S02]  /*51e0*/  @!P4 IMAD R83, R83, R88.reuse, RZ ;  /* 0x000000585353c224 */ /* 0x080fe400078e02ff */
[-C--:B------:R-:W-:Y:S02]  /*51f0*/  @!P0 IMAD R87, R87, R88.reuse, RZ ;  /* 0x0000005857578224 */ /* 0x080fe400078e02ff */
[-C--:B------:R-:W-:Y:S01]  /*5200*/  @!P3 IMAD R9, R84, R88.reuse, RZ ;  /* 0x000000585409b224 */ /* 0x080fe200078e02ff */
[----:B------:R2:W-:Y:S01]  /*5210*/  @!P4 STG.E.U8 desc[UR36][R6.64+0x71], R83 ;  /* 0x000071530600c986 */ /* 0x0005e2000c101124 */
[----:B------:R-:W-:-:S03]  /*5220*/  @!P1 IMAD R85, R85, R88, RZ ;  /* 0x0000005855559224 */ /* 0x000fc600078e02ff */
[----:B------:R2:W-:Y:S04]  /*5230*/  @!P3 STG.E.U8 desc[UR36][R4.64+0x78], R9 ;  /* 0x000078090400b986 */ /* 0x0005e8000c101124 */
[----:B------:R2:W-:Y:S04]  /*5240*/  @!P1 STG.E.U8 desc[UR36][R4.64+0x79], R85 ;  /* 0x0000795504009986 */ /* 0x0005e8000c101124 */
[----:B------:R2:W-:Y:S04]  /*5250*/  @!P5 STG.E.U8 desc[UR36][R6.64+0x78], R11 ;  /* 0x0000780b0600d986 */ /* 0x0005e8000c101124 */
[----:B------:R2:W-:Y:S02]  /*5260*/  @!P0 STG.E.U8 desc[UR36][R6.64+0x79], R87 ;  /* 0x0000795706008986 */ /* 0x0005e4000c101124 */
.L_x_165:
[----:B------:R-:W-:Y:S05]  /*5270*/  BSYNC B0 ;  /* 0x0000000000007941 */ /* 0x000fea0003800000 */
.L_x_35:
[----:B------:R-:W-:Y:S01]  /*5280*/  ULDC UR4, c[0x0][0xc] ;  /* 0x0000030000047ab9 */ /* 0x000fe20000000800 */
[----:B------:R-:W-:Y:S01]  /*5290*/  ULDC UR5, c[0x0][0x10] ;  /* 0x0000040000057ab9 */ /* 0x000fe20000000800 */
[----:B--2---:R-:W2:Y:S01]  /*52a0*/  LDC R3, c[0x0][0x14] ;  /* 0x00000500ff037b82 */ /* 0x004ea20000000800 */
[----:B------:R-:W-:Y:S01]  /*52b0*/  UIMAD.WIDE.U32 UR4, UR4, UR5, URZ ;  /* 0x00000005040472a5 */ /* 0x000fe2000f8e003f */
[----:B------:R-:W-:Y:S02]  /*52c0*/  IMAD.MOV.U32 R93, RZ, RZ, -0x1 ;  /* 0xffffffffff5d7424 */ /* 0x000fe400078e00ff */
[----:B------:R-:W-:-:S03]  /*52d0*/  IMAD.MOV.U32 R91, RZ, RZ, -0x1 ;  /* 0xffffffffff5b7424 */ /* 0x000fc600078e00ff */
[----:B--2---:R-:W-:-:S04]  /*52e0*/  IMAD.WIDE.U32 R16, R3, UR4, R16 ;  /* 0x0000000403107c25 */ /* 0x004fc8000f8e0010 */
[----:B------:R-:W-:Y:S01]  /*52f0*/  IMAD R3, R3, UR5, RZ ;  /* 0x0000000503037c24 */ /* 0x000fe2000f8e02ff */
[----:B------:R-:W-:Y:S02]  /*5300*/  ULDC.64 UR4, c[0x0][0x650] ;  /* 0x0001940000047ab9 */ /* 0x000fe40000000a00 */
[----:B------:R-:W-:Y:S01]  /*5310*/  ISETP.GE.U32.AND P0, PT, R16, UR4, PT ;  /* 0x0000000410007c0c */ /* 0x000fe2000bf06070 */
[--C-:B------:R-:W-:Y:S01]  /*5320*/  IMAD.IADD R17, R17, 0x1, R3.reuse ;  /* 0x0000000111117824 */ /* 0x100fe200078e0203 */
[----:B------:R-:W-:-:S04]  /*5330*/  PRMT R3, RZ, 0x7610, R3 ;  /* 0x00007610ff037816 */ /* 0x000fc80000000003 */
[----:B------:R-:W-:-:S13]  /*5340*/  ISETP.GE.U32.AND.EX P0, PT, R17, UR5, PT, P0 ;  /* 0x0000000511007c0c */ /* 0x000fda000bf06100 */
[----:B------:R-:W-:Y:S05]  /*5350*/  @P0 BRA `(.L_x_166) ;  /* 0x0000000400640947 */ /* 0x000fea0003800000 */
[----:B------:R-:W2:Y:S01]  /*5360*/  S2R R12, SR_CTAID.X ;  /* 0x00000000000c7919 */ /* 0x000ea20000002500 */
[----:B------:R-:W3:Y:S01]  /*5370*/  LDC.64 R10, c[0x0][0x628] ;  /* 0x00018a00ff0a7b82 */ /* 0x000ee20000000a00 */
[----:B------:R-:W-:Y:S01]  /*5380*/  ULDC UR4, c[0x0][0x150] ;  /* 0x0000540000047ab9 */ /* 0x000fe20000000800 */
[----:B------:R-:W-:Y:S01]  /*5390*/  IMAD.MOV.U32 R8, RZ, RZ, R16 ;  /* 0x000000ffff087224 */ /* 0x000fe200078e0010 */
[----:B------:R-:W0:Y:S01]  /*53a0*/  S2R R24, SR_CTAID.Y ;  /* 0x0000000000187919 */ /* 0x000e220000002600 */
[----:B------:R-:W-:-:S04]  /*53b0*/  IMAD.MOV.U32 R9, RZ, RZ, R17 ;  /* 0x000000ffff097224 */ /* 0x000fc800078e0011 */
[----:B------:R-:W0:Y:S08]  /*53c0*/  LDC R21, c[0x0][0x144] ;  /* 0x00005100ff157b82 */ /* 0x000e300000000800 */
[----:B------:R-:W0:Y:S08]  /*53d0*/  LDC R0, c[0x0][0x630] ;  /* 0x00018c00ff007b82 */ /* 0x000e300000000800 */
[----:B-1----:R-:W1:Y:S01]  /*53e0*/  LDC.64 R14, c[0x0][0x620] ;  /* 0x00018800ff0e7b82 */ /* 0x002e620000000a00 */
[----:B---3--:R-:W-:-:S04]  /*53f0*/  ISETP.NE.U32.AND P0, PT, R10, RZ, PT ;  /* 0x000000ff0a00720c */ /* 0x008fc80003f05070 */
[----:B------:R-:W-:Y:S02]  /*5400*/  ISETP.NE.AND.EX P0, PT, R11, RZ, PT, P0 ;  /* 0x000000ff0b00720c */ /* 0x000fe40003f05300 */
[----:B--2---:R-:W-:-:S05]  /*5410*/  I2FP.F32.U32 R3, R12 ;  /* 0x0000000c00037245 */ /* 0x004fca0000201000 */
[----:B------:R-:W-:-:S04]  /*5420*/  FMUL R3, R3, UR4 ;  /* 0x0000000403037c20 */ /* 0x000fc80008400000 */
[----:B------:R2:W3:Y:S02]  /*5430*/  F2I.U32.TRUNC.NTZ R20, R3 ;  /* 0x0000000300147305 */ /* 0x0004e4000020f000 */
[----:B0-----:R-:W-:Y:S05]  /*5440*/  @!P0 BRA `(.L_x_167) ;  /* 0x0000000000288947 */ /* 0x001fea0003800000 */
[----:B--2---:R-:W0:Y:S02]  /*5450*/  LDC R3, c[0x0][0x634] ;  /* 0x00018d00ff037b82 */ /* 0x004e240000000800 */
[----:B0-----:R-:W-:-:S05]  /*5460*/  IADD3 R3, P0, R16, R3, RZ ;  /* 0x0000000310037210 */ /* 0x001fca0007f1e0ff */
[----:B------:R-:W-:-:S04]  /*5470*/  IMAD.X R13, RZ, RZ, R17, P0 ;  /* 0x000000ffff0d7224 */ /* 0x000fc800000e0611 */
[----:B------:R-:W-:-:S04]  /*5480*/  IMAD.WIDE.U32 R4, R13, R10, RZ ;  /* 0x0000000a0d047225 */ /* 0x000fc800078e00ff */
[----:B----4-:R-:W-:-:S04]  /*5490*/  IMAD.WIDE.U32 R6, P0, R3, R11, R4 ;  /* 0x0000000b03067225 */ /* 0x010fc80007800004 */
[----:B------:R-:W-:-:S04]  /*54a0*/  IMAD.WIDE.U32 R4, R3, R10, RZ ;  /* 0x0000000a03047225 */ /* 0x000fc800078e00ff */
[----:B------:R-:W-:Y:S01]  /*54b0*/  IMAD.X R9, RZ, RZ, RZ, P0 ;  /* 0x000000ffff097224 */ /* 0x000fe200000e06ff */
[----:B------:R-:W-:Y:S01]  /*54c0*/  IADD3 RZ, P0, R5, R6, RZ ;  /* 0x0000000605ff7210 */ /* 0x000fe20007f1e0ff */
[----:B------:R-:W-:-:S04]  /*54d0*/  IMAD.MOV.U32 R8, RZ, RZ, R7 ;  /* 0x000000ffff087224 */ /* 0x000fc800078e0007 */
[----:B------:R-:W-:-:S08]  /*54e0*/  IMAD.WIDE.U32.X R8, R13, R11, R8, P0 ;  /* 0x0000000b0d087225 */ /* 0x000fd000000e0408 */
.L_x_167:
[----:B------:R-:W0:Y:S01]  /*54f0*/  LDC.64 R28, c[0x0][0x640] ;  /* 0x00019000ff1c7b82 */ /* 0x000e220000000a00 */
[-CC-:B------:R-:W-:Y:S01]  /*5500*/  SHF.R.U64 R91, R8, R0.reuse, R9.reuse ;  /* 0x00000000085b7219 */ /* 0x180fe20000001209 */
[----:B---3--:R-:W-:Y:S01]  /*5510*/  IMAD.MOV R20, RZ, RZ, -R20 ;  /* 0x000000ffff147224 */ /* 0x008fe200078e0a14 */
[----:B------:R-:W-:Y:S01]  /*5520*/  SHF.R.U32.HI R0, RZ, R0, R9 ;  /* 0x00000000ff007219 */ /* 0x000fe20000011609 */
[----:B------:R-:W-:Y:S01]  /*5530*/  ULDC UR4, c[0x0][0x154] ;  /* 0x0000550000047ab9 */ /* 0x000fe20000000800 */
[----:B--2---:R-:W-:Y:S01]  /*5540*/  IADD3 R3, P0, RZ, -R91, RZ ;  /* 0x8000005bff037210 */ /* 0x004fe20007f1e0ff */
[----:B------:R-:W-:Y:S02]  /*5550*/  IMAD R21, R21, R20, R12 ;  /* 0x0000001415157224 */ /* 0x000fe400078e020c */
[----:B----4-:R-:W2:Y:S01]  /*5560*/  LDC R6, c[0x0][0x618] ;  /* 0x00018600ff067b82 */ /* 0x010ea20000000800 */
[----:B------:R-:W-:Y:S02]  /*5570*/  IMAD.MOV.U32 R7, RZ, RZ, 0x1 ;  /* 0x00000001ff077424 */ /* 0x000fe400078e00ff */
[----:B------:R-:W-:-:S04]  /*5580*/  IMAD.X R5, RZ, RZ, ~R0, P0 ;  /* 0x000000ffff057224 */ /* 0x000fc800000e0e00 */
[-C--:B-1----:R-:W-:Y:S01]  /*5590*/  IMAD R0, R5, R14.reuse, RZ ;  /* 0x0000000e05007224 */ /* 0x082fe200078e02ff */
[----:B------:R-:W1:Y:S01]  /*55a0*/  LDC R8, c[0x0][0x608] ;  /* 0x00018200ff087b82 */ /* 0x000e620000000800 */
[----:B------:R-:W-:-:S04]  /*55b0*/  IMAD.WIDE.U32 R4, R3, R14, R16 ;  /* 0x0000000e03047225 */ /* 0x000fc800078e0010 */
[----:B------:R-:W-:Y:S01]  /*55c0*/  IMAD R3, R3, R15, R0 ;  /* 0x0000000f03037224 */ /* 0x000fe200078e0200 */
[----:B------:R-:W-:Y:S02]  /*55d0*/  I2FP.F32.U32 R0, R24 ;  /* 0x0000001800007245 */ /* 0x000fe40000201000 */
[----:B------:R-:W3:Y:S01]  /*55e0*/  LDC R26, c[0x0][0x658] ;  /* 0x00019600ff1a7b82 */ /* 0x000ee20000000800 */
[----:B------:R-:W-:Y:S01]  /*55f0*/  IMAD.IADD R3, R5, 0x1, R3 ;  /* 0x0000000105037824 */ /* 0x000fe200078e0203 */
[----:B0-----:R-:W-:Y:S01]  /*5600*/  ISETP.NE.U32.AND P0, PT, R28, RZ, PT ;  /* 0x000000ff1c00720c */ /* 0x001fe20003f05070 */
[----:B------:R-:W-:Y:S01]  /*5610*/  FMUL R0, R0, UR4 ;  /* 0x0000000400007c20 */ /* 0x000fe20008400000 */
[----:B------:R-:W-:Y:S02]  /*5620*/  IMAD.MOV.U32 R5, RZ, RZ, -0x1 ;  /* 0xffffffffff057424 */ /* 0x000fe400078e00ff */
[----:B------:R-:W-:Y:S01]  /*5630*/  ISETP.NE.AND.EX P0, PT, R29, RZ, PT, P0 ;  /* 0x000000ff1d00720c */ /* 0x000fe20003f05300 */
[----:B------:R0:W4:Y:S01]  /*5640*/  F2I.U32.TRUNC.NTZ R13, R0 ;  /* 0x00000000000d7305 */ /* 0x000122000020f000 */
[----:B------:R-:W0:Y:S01]  /*5650*/  LDC R15, c[0x0][0x148] ;  /* 0x00005200ff0f7b82 */ /* 0x000e220000000800 */
[----:B--2---:R-:W-:-:S02]  /*5660*/  SHF.R.U64 R12, R4, R6, R3 ;  /* 0x00000006040c7219 */ /* 0x004fc40000001203 */
[----:B------:R-:W-:-:S05]  /*5670*/  SHF.R.U32.HI R3, RZ, R6, R3 ;  /* 0x00000006ff037219 */ /* 0x000fca0000011603 */
[----:B------:R-:W2:Y:S01]  /*5680*/  LDC R20, c[0x0][0x600] ;  /* 0x00018000ff147b82 */ /* 0x000ea20000000800 */
[-CC-:B-1----:R-:W-:Y:S02]  /*5690*/  SHF.R.U64 R10, R12, R8.reuse, R3.reuse ;  /* 0x000000080c0a7219 */ /* 0x182fe40000001203 */
[----:B------:R-:W-:-:S05]  /*56a0*/  SHF.R.U32.HI R3, RZ, R8, R3 ;  /* 0x00000008ff037219 */ /* 0x000fca0000011603 */
[----:B------:R-:W1:Y:S01]  /*56b0*/  LDC R27, c[0x0][0x648] ;  /* 0x00019200ff1b7b82 */ /* 0x000e620000000800 */
[-C--:B---3--:R-:W-:Y:S02]  /*56c0*/  SHF.L.U32 R4, R5, R26.reuse, RZ ;  /* 0x0000001a05047219 */ /* 0x088fe400000006ff */
[-CC-:B------:R-:W-:Y:S02]  /*56d0*/  SHF.R.U64 R14, R10, R26.reuse, R3.reuse ;  /* 0x0000001a0a0e7219 */ /* 0x180fe40000001203 */
[----:B------:R-:W-:Y:S02]  /*56e0*/  SHF.R.U32.HI R5, RZ, R26, R3 ;  /* 0x0000001aff057219 */ /* 0x000fe40000011603 */
[----:B------:R-:W-:Y:S01]  /*56f0*/  LOP3.LUT R25, RZ, R4, RZ, 0x33, !PT ;  /* 0x00000004ff197212 */ /* 0x000fe200078e33ff */
[----:B------:R-:W3:Y:S01]  /*5700*/  LDC R30, c[0x0][0x638] ;  /* 0x00018e00ff1e7b82 */ /* 0x000ee20000000800 */
[----:B------:R-:W-:Y:S01]  /*5710*/  SHF.L.U32 R26, R7, R26, RZ ;  /* 0x0000001a071a7219 */ /* 0x000fe200000006ff */
[----:B------:R-:W-:-:S06]  /*5720*/  IMAD.MOV.U32 R4, RZ, RZ, R14 ;  /* 0x000000ffff047224 */ /* 0x000fcc00078e000e */
[----:B------:R-:W0:Y:S01]  /*5730*/  LDC R31, c[0x0][0x610] ;  /* 0x00018400ff1f7b82 */ /* 0x000e220000000800 */
[----:B----4-:R-:W-:Y:S05]  /*5740*/  @!P0 BRA `(.L_x_168) ;  /* 0x0000000000288947 */ /* 0x010fea0003800000 */
        /* <DEDUP_REMOVED lines=10> */
.L_x_168:
[----:B------:R-:W-:Y:S01]  /*57f0*/  ISETP.NE.AND P0, PT, R2, 0x1, PT ;  /* 0x000000010200780c */ /* 0x000fe20003f05270 */
[----:B--2---:R-:W-:Y:S01]  /*5800*/  VIADD R7, R20, 0xffffffff ;  /* 0xffffffff14077836 */ /* 0x004fe20000000000 */
[----:B01----:R-:W-:Y:S01]  /*5810*/  SHF.R.U64 R0, R4, R27, R5 ;  /* 0x0000001b04007219 */ /* 0x003fe20000001205 */
[----:B------:R-:W-:Y:S01]  /*5820*/  IMAD.MOV R13, RZ, RZ, -R13 ;  /* 0x000000ffff0d7224 */ /* 0x000fe200078e0a0d */
[----:B------:R-:W-:Y:S01]  /*5830*/  LOP3.LUT R5, R10, R25, RZ, 0xc0, !PT ;  /* 0x000000190a057212 */ /* 0x000fe200078ec0ff */
[----:B------:R-:W-:Y:S01]  /*5840*/  IMAD.MOV.U32 R4, RZ, RZ, 0x1 ;  /* 0x00000001ff047424 */ /* 0x000fe200078e00ff */
[----:B------:R-:W-:Y:S01]  /*5850*/  LOP3.LUT R12, R12, R7, RZ, 0xc0, !PT ;  /* 0x000000070c0c7212 */ /* 0x000fe200078ec0ff */
[----:B------:R-:W-:Y:S02]  /*5860*/  IMAD.MOV R3, RZ, RZ, -R0 ;  /* 0x000000ffff037224 */ /* 0x000fe400078e0a00 */
[----:B------:R-:W-:Y:S02]  /*5870*/  IMAD R0, R26, R0, R5 ;  /* 0x000000001a007224 */ /* 0x000fe400078e0205 */
[----:B---3--:R-:W-:-:S02]  /*5880*/  IMAD R3, R3, R30, R14 ;  /* 0x0000001e03037224 */ /* 0x008fc400078e020e */
[----:B------:R-:W-:Y:S02]  /*5890*/  @P0 IMAD R21, R15, R13, R24 ;  /* 0x0000000d0f150224 */ /* 0x000fe400078e0218 */
[----:B------:R-:W-:Y:S01]  /*58a0*/  IMAD R5, R3, R20, R12 ;  /* 0x0000001403057224 */ /* 0x000fe200078e020c */
[----:B------:R-:W-:Y:S01]  /*58b0*/  PRMT R3, R4, 0x7610, R3 ;  /* 0x0000761004037816 */ /* 0x000fe20000000003 */
[----:B------:R-:W-:-:S05]  /*58c0*/  IMAD R0, R0, R31, R21 ;  /* 0x0000001f00007224 */ /* 0x000fca00078e0215 */
[----:B------:R-:W-:Y:S02]  /*58d0*/  SEL R93, R5, R0, !P0 ;  /* 0x00000000055d7207 */ /* 0x000fe40004000000 */
[----:B------:R-:W-:-:S07]  /*58e0*/  SEL R0, R0, R5, !P0 ;  /* 0x0000000500007207 */ /* 0x000fce0004000000 */
.L_x_166:
[----:B------:R-:W-:Y:S01]  /*58f0*/  LOP3.LUT P0, RZ, R3, 0xff, RZ, 0xc0, !PT ;  /* 0x000000ff03ff7812 */ /* 0x000fe2000780c0ff */
[----:B------:R-:W-:-:S12]  /*5900*/  IMAD.MOV.U32 R92, RZ, RZ, R0 ;  /* 0x000000ffff5c7224 */ /* 0x000fd800078e0000 */
[----:B------:R-:W-:Y:S05]  /*5910*/  @P0 BRA `(.L_x_169) ;  /* 0xffffffb8008c0947 */ /* 0x000fea000383ffff */
[----:B------:R-:W-:Y:S05]  /*5920*/  EXIT ;  /* 0x000000000000794d */ /* 0x000fea0003800000 */
.L_x_8:
[----:B0-----:R-:W-:Y:S01]  /*5930*/  ULDC.64 UR4, c[0x0][0x650] ;  /* 0x0001940000047ab9 */ /* 0x001fe20000000a00 */
        /* <DEDUP_REMOVED lines=25> */
.L_x_171:
[----:B------:R-:W0:Y:S01]  /*5ad0*/  LDC.64 R28, c[0x0][0x640] ;  /* 0x00019000ff1c7b82 */ /* 0x000e220000000a00 */
[-CC-:B------:R-:W-:Y:S01]  /*5ae0*/  SHF.R.U64 R22, R12, R6.reuse, R13.reuse ;  /* 0x000000060c167219 */ /* 0x180fe2000000120d */
[----:B------:R-:W-:Y:S01]  /*5af0*/  IMAD.MOV.U32 R30, RZ, RZ, 0x1 ;  /* 0x00000001ff1e7424 */ /* 0x000fe200078e00ff */
[----:B------:R-:W-:Y:S02]  /*5b00*/  SHF.R.U32.HI R6, RZ, R6, R13 ;  /* 0x00000006ff067219 */ /* 0x000fe4000001160d */
        /* <DEDUP_REMOVED lines=8> */
[----:B------:R-:W-:Y:S01]  /*5b90*/  IMAD.IADD R9, R9, 0x1, R11 ;  /* 0x0000000109097824 */ /* 0x000fe200078e020b */
[----:B0-----:R-:W-:-:S04]  /*5ba0*/  ISETP.NE.U32.AND P0, PT, R28, RZ, PT ;  /* 0x000000ff1c00720c */ /* 0x001fc80003f05070 */
[----:B------:R-:W-:Y:S02]  /*5bb0*/  ISETP.NE.AND.EX P0, PT, R29, RZ, PT, P0 ;  /* 0x000000ff1d00720c */ /* 0x000fe40003f05300 */
[----:B------:R-:W0:Y:S01]  /*5bc0*/  LDC R20, c[0x0][0x600] ;  /* 0x00018000ff147b82 */ /* 0x000e220000000800 */
[-CC-:B-1----:R-:W-:Y:S01]  /*5bd0*/  SHF.R.U64 R14, R8, R10.reuse, R9.reuse ;  /* 0x0000000a080e7219 */ /* 0x182fe20000001209 */
[----:B------:R-:W-:Y:S01]  /*5be0*/  IMAD.MOV.U32 R8, RZ, RZ, -0x1 ;  /* 0xffffffffff087424 */ /* 0x000fe200078e00ff */
[----:B------:R-:W-:-:S05]  /*5bf0*/  SHF.R.U32.HI R9, RZ, R10, R9 ;  /* 0x0000000aff097219 */ /* 0x000fca0000011609 */
[----:B------:R-:W1:Y:S01]  /*5c00*/  LDC R26, c[0x0][0x648] ;  /* 0x00019200ff1a7b82 */ /* 0x000e620000000800 */
[-CC-:B--2---:R-:W-:Y:S02]  /*5c10*/  SHF.R.U64 R21, R14, R12.reuse, R9.reuse ;  /* 0x0000000c0e157219 */ /* 0x184fe40000001209 */
[----:B------:R-:W-:-:S05]  /*5c20*/  SHF.R.U32.HI R6, RZ, R12, R9 ;  /* 0x0000000cff067219 */ /* 0x000fca0000011609 */
[----:B------:R-:W2:Y:S01]  /*5c30*/  LDC R27, c[0x0][0x638] ;  /* 0x00018e00ff1b7b82 */ /* 0x000ea20000000800 */
[-C--:B---3--:R-:W-:Y:S02]  /*5c40*/  SHF.L.U32 R8, R8, R25.reuse, RZ ;  /* 0x0000001908087219 */ /* 0x088fe400000006ff */
[-CC-:B------:R-:W-:Y:S02]  /*5c50*/  SHF.R.U64 R23, R21, R25.reuse, R6.reuse ;  /* 0x0000001915177219 */ /* 0x180fe40000001206 */
[----:B------:R-:W-:Y:S02]  /*5c60*/  LOP3.LUT R32, RZ, R8, RZ, 0x33, !PT ;  /* 0x00000008ff207212 */ /* 0x000fe400078e33ff */
[----:B------:R-:W-:Y:S01]  /*5c70*/  SHF.R.U32.HI R9, RZ, R25, R6 ;  /* 0x00000019ff097219 */ /* 0x000fe20000011606 */
[----:B------:R-:W3:Y:S01]  /*5c80*/  LDC R31, c[0x0][0x610] ;  /* 0x00018400ff1f7b82 */ /* 0x000ee20000000800 */
[----:B------:R-:W-:Y:S01]  /*5c90*/  IMAD.MOV.U32 R8, RZ, RZ, R23 ;  /* 0x000000ffff087224 */ /* 0x000fe200078e0017 */
[----:B------:R-:W-:Y:S06]  /*5ca0*/  @!P0 BRA `(.L_x_172) ;  /* 0x0000000000288947 */ /* 0x000fec0003800000 */
        /* <DEDUP_REMOVED lines=10> */
.L_x_172:
[----:B------:R-:W-:Y:S02]  /*5d50*/  ISETP.NE.AND P0, PT, R2, 0x1, PT ;  /* 0x000000010200780c */ /* 0x000fe40003f05270 */
[----:B-1----:R-:W-:Y:S01]  /*5d60*/  SHF.R.U64 R6, R8, R26, R9 ;  /* 0x0000001a08067219 */ /* 0x002fe20000001209 */
[----:B0-----:R-:W-:Y:S01]  /*5d70*/  VIADD R9, R20, 0xffffffff ;  /* 0xffffffff14097836 */ /* 0x001fe20000000000 */
[----:B------:R-:W-:Y:S02]  /*5d80*/  SHF.L.U32 R30, R30, R25, RZ ;  /* 0x000000191e1e7219 */ /* 0x000fe400000006ff */
[----:B------:R-:W-:Y:S01]  /*5d90*/  LOP3.LUT R5, R21, R32, RZ, 0xc0, !PT ;  /* 0x0000002015057212 */ /* 0x000fe200078ec0ff */
[----:B------:R-:W-:-:S04]  /*5da0*/  IMAD.MOV R8, RZ, RZ, -R6 ;  /* 0x000000ffff087224 */ /* 0x000fc800078e0a06 */
[----:B------:R-:W-:Y:S01]  /*5db0*/  IMAD R6, R30, R6, R5 ;  /* 0x000000061e067224 */ /* 0x000fe200078e0205 */
[----:B------:R-:W-:Y:S01]  /*5dc0*/  LOP3.LUT R5, R14, R9, RZ, 0xc0, !PT ;  /* 0x000000090e057212 */ /* 0x000fe200078ec0ff */
[----:B------:R-:W-:Y:S02]  /*5dd0*/  @P0 IMAD R3, R7, R24, R4 ;  /* 0x0000001807030224 */ /* 0x000fe400078e0204 */
[----:B--2---:R-:W-:Y:S02]  /*5de0*/  IMAD R4, R8, R27, R23 ;  /* 0x0000001b08047224 */ /* 0x004fe400078e0217 */
[----:B---3--:R-:W-:Y:S02]  /*5df0*/  IMAD R3, R6, R31, R3 ;  /* 0x0000001f06037224 */ /* 0x008fe400078e0203 */
[----:B------:R-:W-:Y:S02]  /*5e00*/  IMAD R4, R4, R20, R5 ;  /* 0x0000001404047224 */ /* 0x000fe400078e0205 */
[----:B------:R-:W-:-:S02]  /*5e10*/  IMAD.MOV.U32 R8, RZ, RZ, 0x1 ;  /* 0x00000001ff087424 */ /* 0x000fc400078e00ff */
[----:B------:R-:W-:Y:S01]  /*5e20*/  IMAD.MOV.U32 R6, RZ, RZ, R22 ;  /* 0x000000ffff067224 */ /* 0x000fe200078e0016 */
[----:B------:R-:W-:Y:S02]  /*5e30*/  SEL R20, R4, R3, !P0 ;  /* 0x0000000304147207 */ /* 0x000fe40004000000 */
[----:B------:R-:W-:-:S07]  /*5e40*/  SEL R21, R3, R4, !P0 ;  /* 0x0000000403157207 */ /* 0x000fce0004000000 */
.L_x_170:
[----:B------:R-:W-:-:S08]  /*5e50*/  NOP ;  /* 0x0000000000007918 */ /* 0x000fd00000000000 */
[----:B------:R-:W0:-:S00]  /*5e60*/  USETMAXREG.DEALLOC.CTAPOOL 0x28 ;  /* 0x00000028000079c8 */ /* 0x000e0000080e0500 */
[----:B0-----:R-:W-:-:S13]  /*5e70*/  ISETP.NE.AND P0, PT, R0, RZ, PT ;  /* 0x000000ff0000720c */ /* 0x001fda0003f05270 */
[----:B------:R-:W-:Y:S05]  /*5e80*/  @P0 EXIT ;  /* 0x000000000000094d */ /* 0x000fea0003800000 */
[----:B------:R-:W-:Y:S01]  /*5e90*/  LOP3.LUT P0, RZ, R8, 0xff, RZ, 0xc0, !PT ;  /* 0x000000ff08ff7812 */ /* 0x000fe2000780c0ff */
[----:B------:R-:W-:Y:S02]  /*5ea0*/  IMAD.MOV.U32 R0, RZ, RZ, 0x1 ;  /* 0x00000001ff007424 */ /* 0x000fe400078e00ff */
[----:B------:R-:W-:-:S10]  /*5eb0*/  IMAD.MOV.U32 R3, RZ, RZ, RZ ;  /* 0x000000ffff037224 */ /* 0x000fd400078e00ff */
[----:B------:R-:W-:Y:S05]  /*5ec0*/  @!P0 BRA `(.L_x_173) ;  /* 0x0000000c004c8947 */ /* 0x000fea0003800000 */
[----:B------:R-:W0:Y:S01]  /*5ed0*/  LDC R0, c[0x0][0x28c] ;  /* 0x0000a300ff007b82 */ /* 0x000e220000000800 */
[----:B------:R-:W1:Y:S01]  /*5ee0*/  S2R R11, SR_CgaCtaId ;  /* 0x00000000000b7919 */ /* 0x000e620000008800 */
[----:B------:R-:W-:Y:S01]  /*5ef0*/  ULDC UR5, c[0x0][0x658] ;  /* 0x0001960000057ab9 */ /* 0x000fe20000000800 */
[----:B------:R-:W-:Y:S01]  /*5f00*/  UMOV UR7, 0xffffffff ;  /* 0xffffffff00077882 */ /* 0x000fe20000000000 */
[----:B------:R-:W-:Y:S01]  /*5f10*/  ULDC UR6, c[0x0][0xc] ;  /* 0x0000030000067ab9 */ /* 0x000fe20000000800 */
[----:B------:R-:W-:Y:S01]  /*5f20*/  USHF.L.U32 UR8, UR7, UR5, URZ ;  /* 0x0000000507087299 */ /* 0x000fe2000800063f */
[----:B------:R-:W-:Y:S01]  /*5f30*/  BSSY B0, `(.L_x_173) ;  /* 0x00000cc000007945 */ /* 0x000fe20003800000 */
[----:B------:R-:W-:Y:S01]  /*5f40*/  UMOV UR9, 0x1 ;  /* 0x0000000100097882 */ /* 0x000fe20000000000 */
[----:B------:R-:W-:Y:S01]  /*5f50*/  ULDC UR7, c[0x0][0x10] ;  /* 0x0000040000077ab9 */ /* 0x000fe20000000800 */
[----:B------:R-:W-:Y:S01]  /*5f60*/  USHF.L.U32 UR18, UR9, UR5, URZ ;  /* 0x0000000509127299 */ /* 0x000fe2000800063f */
[----:B------:R-:W-:Y:S01]  /*5f70*/  IMAD.MOV.U32 R9, RZ, RZ, 0x1 ;  /* 0x00000001ff097424 */ /* 0x000fe200078e00ff */
[----:B------:R-:W-:Y:S01]  /*5f80*/  UIMAD.WIDE.U32 UR6, UR6, UR7, URZ ;  /* 0x00000007060672a5 */ /* 0x000fe2000f8e003f */
[----:B------:R-:W-:Y:S01]  /*5f90*/  LOP3.LUT R8, R19, 0x2, RZ, 0xfc, !PT ;  /* 0x0000000213087812 */ /* 0x000fe200078efcff */
[----:B------:R-:W-:Y:S01]  /*5fa0*/  ULDC UR5, c[0x0][0x14] ;  /* 0x0000050000057ab9 */ /* 0x000fe20000000800 */
[----:B------:R-:W-:Y:S01]  /*5fb0*/  ULDC UR4, c[0x0][0x600] ;  /* 0x0001800000047ab9 */ /* 0x000fe20000000800 */
[----:B------:R-:W-:-:S02]  /*5fc0*/  UIMAD.WIDE.U32 UR22, UR6, UR5, URZ ;  /* 0x00000005061672a5 */ /* 0x000fc4000f8e003f */
[----:B------:R-:W-:Y:S02]  /*5fd0*/  UIMAD UR13, UR7, UR5, URZ ;  /* 0x00000005070d72a4 */ /* 0x000fe4000f8e023f */
[----:B------:R-:W-:Y:S02]  /*5fe0*/  UIADD3 UR4, UR4, -0x1, URZ ;  /* 0xffffffff04047890 */ /* 0x000fe4000fffe03f */
[----:B------:R-:W-:Y:S02]  /*5ff0*/  ULOP3.LUT UR17, URZ, UR8, URZ, 0x33, !UPT ;  /* 0x000000083f117292 */ /* 0x000fe4000f8e333f */
[----:B------:R-:W-:Y:S01]  /*6000*/  UIADD3 UR13, UR23, UR13, URZ ;  /* 0x0000000d170d7290 */ /* 0x000fe2000fffe03f */
[----:B0-----:R-:W-:Y:S01]  /*6010*/  VIADD R0, R0, 0x3f ;  /* 0x0000003f00007836 */ /* 0x001fe20000000000 */
[----:B------:R-:W-:-:S04]  /*6020*/  ULDC.64 UR24, c[0x0][0x198] ;  /* 0x0000660000187ab9 */ /* 0x000fc80000000a00 */
[----:B------:R-:W-:-:S04]  /*6030*/  SHF.R.S32.HI R3, RZ, 0x1f, R0 ;  /* 0x0000001fff037819 */ /* 0x000fc80000011400 */
[----:B------:R-:W-:Y:S01]  /*6040*/  LEA.HI R10, R3, R0, RZ, 0x6 ;  /* 0x00000000030a7211 */ /* 0x000fe200078f30ff */
[C---:B-1----:R-:W-:Y:S02]  /*6050*/  IMAD.SHL.U32 R4, R11.reuse, 0x1000, RZ ;  /* 0x000010000b047824 */ /* 0x042fe400078e00ff */
[----:B------:R-:W-:Y:S01]  /*6060*/  IMAD.SHL.U32 R11, R11, 0x40, RZ ;  /* 0x000000400b0b7824 */ /* 0x000fe200078e00ff */
[----:B------:R-:W-:Y:S01]  /*6070*/  SHF.R.S32.HI R10, RZ, 0x6, R10 ;  /* 0x00000006ff0a7819 */ /* 0x000fe2000001140a */
[----:B------:R-:W-:Y:S01]  /*6080*/  IMAD.MOV.U32 R0, RZ, RZ, 0x1 ;  /* 0x00000001ff007424 */ /* 0x000fe200078e00ff */
[----:B------:R-:W-:Y:S01]  /*6090*/  LOP3.LUT R4, R4, 0x1000, RZ, 0xc0, !PT ;  /* 0x0000100004047812 */ /* 0x000fe200078ec0ff */
[----:B------:R-:W-:Y:S01]  /*60a0*/  IMAD.MOV.U32 R3, RZ, RZ, RZ ;  /* 0x000000ffff037224 */ /* 0x000fe200078e00ff */
[----:B------:R-:W-:Y:S01]  /*60b0*/  LOP3.LUT R11, R11, 0x40, RZ, 0xc0, !PT ;  /* 0x000000400b0b7812 */ /* 0x000fe200078ec0ff */
[----:B------:R-:W-:Y:S01]  /*60c0*/  VIADD R13, R10, 0x1 ;  /* 0x000000010a0d7836 */ /* 0x000fe20000000000 */
[----:B------:R-:W-:-:S07]  /*60d0*/  LOP3.LUT R12, R4, 0x1c200, RZ, 0xfc, !PT ;  /* 0x0001c200040c7812 */ /* 0x000fce00078efcff */
.L_x_184:
[----:B------:R-:W-:-:S03]  /*60e0*/  UMOV UR5, 0xffffffff ;  /* 0xffffffff00057882 */ /* 0x000fc60000000000 */
[----:B------:R-:W-:Y:S05]  /*60f0*/  BRA.DIV UR5, `(.L_x_174) ;  /* 0x0000001605107947 */ /* 0x000fea000b800000 */
[----:B------:R-:W-:-:S13]  /*6100*/  ELECT P6, URZ, PT ;  /* 0x00000000003f782f */ /* 0x000fda00038c0000 */
.L_x_205:
[----:B------:R-:W0:Y:S01]  /*6110*/  LDC R4, c[0x0][0x28c] ;  /* 0x0000a300ff047b82 */ /* 0x000e220000000800 */
[----:B------:R-:W-:Y:S01]  /*6120*/  BSSY B1, `(.L_x_175) ;  /* 0x0000038000017945 */ /* 0x000fe20003800000 */
[----:B0-----:R-:W-:-:S13]  /*6130*/  ISETP.LT.OR P6, PT, R4, 0x1, !P6 ;  /* 0x000000010400780c */ /* 0x001fda00077c1670 */
[----:B------:R-:W-:Y:S05]  /*6140*/  @P6 BRA `(.L_x_176) ;  /* 0x0000000000d46947 */ /* 0x000fea0003800000 */
[----:B------:R-:W-:Y:S02]  /*6150*/  IMAD R20, R20, 0x80, R11 ;  /* 0x0000008014147824 */ /* 0x000fe400078e020b */
[----:B------:R-:W-:Y:S02]  /*6160*/  IMAD.SHL.U32 R21, R21, 0x80, RZ ;  /* 0x0000008015157824 */ /* 0x000fe400078e00ff */
[----:B------:R-:W-:Y:S02]  /*6170*/  IMAD.MOV.U32 R24, RZ, RZ, RZ ;  /* 0x000000ffff187224 */ /* 0x000fe400078e00ff */
[----:B------:R-:W-:Y:S02]  /*6180*/  IMAD.MOV.U32 R4, RZ, RZ, R13 ;  /* 0x000000ffff047224 */ /* 0x000fe400078e000d */
[----:B------:R-:W-:Y:S02]  /*6190*/  IMAD.MOV.U32 R5, RZ, RZ, R0 ;  /* 0x000000ffff057224 */ /* 0x000fe400078e0000 */
[----:B------:R-:W-:-:S07]  /*61a0*/  IMAD.MOV.U32 R7, RZ, RZ, R3 ;  /* 0x000000ffff077224 */ /* 0x000fce00078e0003 */
.L_x_179:
[----:B------:R-:W0:Y:S01]  /*61b0*/  S2R R15, SR_CgaCtaId ;  /* 0x00000000000f7919 */ /* 0x000e220000008800 */
[----:B------:R-:W-:Y:S02]  /*61c0*/  MOV R14, 0x400 ;  /* 0x00000400000e7802 */ /* 0x000fe40000000f00 */
[----:B------:R-:W-:Y:S02]  /*61d0*/  LOP3.LUT P1, RZ, R18, 0x7f, RZ, 0xc0, !PT ;  /* 0x0000007f12ff7812 */ /* 0x000fe4000782c0ff */
[----:B0-----:R-:W-:Y:S02]  /*61e0*/  LEA R22, R15, R14, 0x18 ;  /* 0x0000000e0f167211 */ /* 0x001fe400078ec0ff */
[----:B------:R-:W-:-:S09]  /*61f0*/  SHF.L.U32 R14, R5, 0x1f, RZ ;  /* 0x0000001f050e7819 */ /* 0x000fd200000006ff */
[----:B------:R-:W0:Y:S01]  /*6200*/  @!P1 LDC R15, c[0x0][0x500] ;  /* 0x00014000ff0f9b82 */ /* 0x000e220000000800 */
[----:B------:R-:W-:-:S04]  /*6210*/  IMAD R23, R7, 0x8, R22 ;  /* 0x0000000807177824 */ /* 0x000fc800078e0216 */
[----:B------:R-:W1:Y:S02]  /*6220*/  SYNCS.PHASECHK.TRANS64.TRYWAIT P0, [R23+URZ+0x70], R14 ;  /* 0x0000700e170075a7 */ /* 0x000e64000800017f */
[----:B-1----:R-:W-:Y:S05]  /*6230*/  @!P0 BRA `(.L_x_177) ;  /* 0x0000001000e08947 */ /* 0x002fea0003800000 */
.L_x_206:
[----:B-1----:R-:W-:Y:S01]  /*6240*/  PRMT R14, R8, 0x9910, RZ ;  /* 0x00009910080e7816 */ /* 0x002fe200000000ff */
[----:B0-----:R0:W-:Y:S03]  /*6250*/  @!P1 SYNCS.ARRIVE.TRANS64 RZ, [R23+URZ], R15 ;  /* 0x0000000f17ff99a7 */ /* 0x0011e6000800003f */
[----:B------:R-:W-:-:S13]  /*6260*/  ISETP.NE.AND P0, PT, R14, 0x2, PT ;  /* 0x000000020e00780c */ /* 0x000fda0003f05270 */
[----:B0-----:R-:W-:Y:S05]  /*6270*/  @P0 BRA `(.L_x_178) ;  /* 0x0000000000040947 */ /* 0x001fea0003800000 */
[----:B------:R-:W-:Y:S01]  /*6280*/  BPT.TRAP 0x1 ;  /* 0x000000040000795c */ /* 0x000fe20000300000 */
.L_x_178:
[----:B------:R-:W-:Y:S01]  /*6290*/  R2UR UR19, R22 ;  /* 0x00000000161372ca */ /* 0x000fe200000e0000 */
[----:B------:R-:W-:Y:S01]  /*62a0*/  IMAD R22, R7, 0x2000, R22 ;  /* 0x0000200007167824 */ /* 0x000fe200078e0216 */
[----:B------:R-:W-:Y:S01]  /*62b0*/  R2UR UR9, R23 ;  /* 0x00000000170972ca */ /* 0x000fe200000e0000 */
[----:B------:R-:W-:Y:S01]  /*62c0*/  IMAD R14, R7, 0x2000, R12 ;  /* 0x00002000070e7824 */ /* 0x000fe200078e020c */
[----:B------:R-:W-:Y:S01]  /*62d0*/  UIADD3 UR6, UP0, UR24, 0xf0, URZ ;  /* 0x000000f018067890 */ /* 0x000fe2000ff1e03f */
[----:B------:R-:W-:Y:S01]  /*62e0*/  VIADD R4, R4, 0xffffffff ;  /* 0xffffffff04047836 */ /* 0x000fe20000000000 */
[----:B------:R-:W-:Y:S01]  /*62f0*/  R2UR UR5, R22 ;  /* 0x00000000160572ca */ /* 0x000fe200000e0000 */
[----:B------:R-:W-:Y:S01]  /*6300*/  UIADD3 UR26, UP1, UR24, 0x1f0, URZ ;  /* 0x000001f0181a7890 */ /* 0x000fe2000ff3e03f */
[----:B------:R-:W-:Y:S01]  /*6310*/  R2UR UR8, R14 ;  /* 0x000000000e0872ca */ /* 0x000fe200000e0000 */
[----:B------:R-:W-:Y:S01]  /*6320*/  UIADD3.X UR7, URZ, UR25, URZ, UP0, !UPT ;  /* 0x000000193f077290 */ /* 0x000fe200087fe43f */
[----:B------:R-:W-:Y:S01]  /*6330*/  R2UR UR11, R21 ;  /* 0x00000000150b72ca */ /* 0x000fe200000e0000 */
[----:B------:R-:W-:Y:S01]  /*6340*/  VIADD R7, R7, 0x1 ;  /* 0x0000000107077836 */ /* 0x000fe20000000000 */
[----:B------:R-:W-:Y:S01]  /*6350*/  R2UR UR10, R24 ;  /* 0x00000000180a72ca */ /* 0x000fe200000e0000 */
[----:B------:R-:W-:Y:S01]  /*6360*/  UIADD3.X UR27, URZ, UR25, URZ, UP1, !UPT ;  /* 0x000000193f1b7290 */ /* 0x000fe20008ffe43f */
[----:B------:R-:W-:Y:S01]  /*6370*/  R2UR UR12, R6 ;  /* 0x00000000060c72ca */ /* 0x000fe200000e0000 */
[----:B------:R-:W-:Y:S01]  /*6380*/  UMOV UR14, 0x0 ;  /* 0x00000000000e7882 */ /* 0x000fe20000000000 */
[----:B------:R-:W-:Y:S01]  /*6390*/  R2UR UR20, R20 ;  /* 0x00000000141472ca */ /* 0x000fe200000e0000 */
[----:B------:R-:W-:Y:S01]  /*63a0*/  UMOV UR15, 0x10000000 ;  /* 0x10000000000f7882 */ /* 0x000fe20000000000 */
[----:B------:R-:W-:Y:S01]  /*63b0*/  ISETP.GT.AND P1, PT, R4, 0x1, PT ;  /* 0x000000010400780c */ /* 0x000fe20003f24270 */
[----:B------:R-:W-:Y:S01]  /*63c0*/  UIADD3 UR16, UR5, 0x200, URZ ;  /* 0x0000020005107890 */ /* 0x000fe2000fffe03f */
[----:B------:R-:W-:Y:S01]  /*63d0*/  ISETP.NE.AND P0, PT, R7, 0xe, PT ;  /* 0x0000000e0700780c */ /* 0x000fe20003f05270 */
[----:B------:R-:W-:Y:S01]  /*63e0*/  UIADD3 UR5, UR19, UR8, URZ ;  /* 0x0000000813057290 */ /* 0x000fe2000fffe03f */
[----:B------:R-:W-:Y:S01]  /*63f0*/  VIADD R24, R24, 0x40 ;  /* 0x0000004018187836 */ /* 0x000fe20000000000 */
[----:B------:R-:W-:Y:S01]  /*6400*/  UMOV UR21, 0x30000 ;  /* 0x0003000000157882 */ /* 0x000fe20000000000 */
[----:B------:R-:W-:-:S02]  /*6410*/  SEL R14, RZ, 0x1, P0 ;  /* 0x00000001ff0e7807 */ /* 0x000fc40000000000 */
[----:B------:R-:W-:Y:S01]  /*6420*/  UMOV UR8, UR16 ;  /* 0x0000001000087c82 */ /* 0x000fe20008000000 */
[----:B------:R-:W-:Y:S01]  /*6430*/  SEL R7, R7, RZ, P0 ;  /* 0x000000ff07077207 */ /* 0x000fe20000000000 */
[----:B------:R0:W-:Y:S01]  /*6440*/  UTMALDG.3D [UR8], [UR6], desc[UR14] ;  /* 0x00000e08060075b4 */ /* 0x0001e20008011000 */
[----:B------:R-:W-:Y:S01]  /*6450*/  LOP3.LUT R5, R5, R14, RZ, 0x3c, !PT ;  /* 0x0000000e05057212 */ /* 0x000fe200078e3cff */
[----:B0-----:R-:W-:Y:S01]  /*6460*/  UMOV UR11, UR20 ;  /* 0x00000014000b7c82 */ /* 0x001fe20008000000 */
[----:B------:R-:W-:Y:S02]  /*6470*/  UMOV UR8, UR5 ;  /* 0x0000000500087c82 */ /* 0x000fe40008000000 */
[----:B------:R0:W-:Y:S02]  /*6480*/  UTMALDG.3D.MULTICAST [UR8], [UR26], UR21, desc[UR14] ;  /* 0x00000e081a0073b4 */ /* 0x0001e40008011815 */
[----:B0-----:R-:W-:Y:S05]  /*6490*/  @P1 BRA `(.L_x_179) ;  /* 0xfffffffc00441947 */ /* 0x001fea000383ffff */
.L_x_176:
[----:B------:R-:W-:Y:S05]  /*64a0*/  BSYNC B1 ;  /* 0x0000000000017941 */ /* 0x000fea0003800000 */
.L_x_175:
[----:B------:R-:W-:Y:S01]  /*64b0*/  LOP3.LUT P1, RZ, R9, 0xff, RZ, 0xc0, !PT ;  /* 0x000000ff09ff7812 */ /* 0x000fe2000782c0ff */
[C---:B------:R-:W-:Y:S01]  /*64c0*/  IMAD.IADD R6, R10.reuse, 0x1, R3 ;  /* 0x000000010a067824 */ /* 0x040fe200078e0203 */
[----:B------:R-:W-:Y:S01]  /*64d0*/  ULDC.64 UR6, c[0x0][0x650] ;  /* 0x0001940000067ab9 */ /* 0x000fe20000000a00 */
[----:B------:R-:W-:Y:S01]  /*64e0*/  ISETP.GE.U32.AND P2, PT, R10, 0xe, PT ;  /* 0x0000000e0a00780c */ /* 0x000fe20003f46070 */
[----:B------:R-:W-:Y:S01]  /*64f0*/  BSSY B1, `(.L_x_180) ;  /* 0x000006d000017945 */ /* 0x000fe20003800000 */
[----:B------:R-:W-:Y:S01]  /*6500*/  IMAD.MOV.U32 R21, RZ, RZ, -0x1 ;  /* 0xffffffffff157424 */ /* 0x000fe200078e00ff */
[----:B------:R-:W-:Y:S01]  /*6510*/  ISETP.GT.U32.AND P0, PT, R6, 0xd, PT ;  /* 0x0000000d0600780c */ /* 0x000fe20003f04070 */
[----:B------:R-:W-:Y:S01]  /*6520*/  IMAD.MOV.U32 R20, RZ, RZ, -0x1 ;  /* 0xffffffffff147424 */ /* 0x000fe200078e00ff */
[----:B------:R-:W-:Y:S02]  /*6530*/  SHF.R.U32.HI R4, RZ, 0x1, R6 ;  /* 0x00000001ff047819 */ /* 0x000fe40000011606 */
[----:B------:R-:W-:-:S02]  /*6540*/  ISETP.LT.U32.AND P0, PT, R10, 0xe, P0 ;  /* 0x0000000e0a00780c */ /* 0x000fc40000701070 */
[----:B------:R-:W-:Y:S01]  /*6550*/  PRMT R9, RZ, 0x7610, R9 ;  /* 0x00007610ff097816 */ /* 0x000fe20000000009 */
[----:B------:R-:W0:Y:S01]  /*6560*/  @P1 S2R R14, SR_CgaCtaId ;  /* 0x00000000000e1919 */ /* 0x000e220000008800 */
[----:B------:R-:W-:Y:S01]  /*6570*/  @P1 MOV R3, 0x400 ;  /* 0x0000040000031802 */ /* 0x000fe20000000f00 */
[----:B------:R-:W-:-:S05]  /*6580*/  IMAD.WIDE.U32 R4, R4, -0x6db6db6d, RZ ;  /* 0x9249249304047825 */ /* 0x000fca00078e00ff */
[----:B------:R-:W-:Y:S02]  /*6590*/  SHF.R.U32.HI R5, RZ, 0x2, R5 ;  /* 0x00000002ff057819 */ /* 0x000fe40000011605 */
[----:B------:R-:W-:Y:S02]  /*65a0*/  PRMT R4, RZ, 0x7610, R4 ;  /* 0x00007610ff047816 */ /* 0x000fe40000000004 */
[----:B0-----:R-:W-:-:S04]  /*65b0*/  @P1 LEA R3, R14, R3, 0x18 ;  /* 0x000000030e031211 */ /* 0x001fc800078ec0ff */
[----:B------:R0:W-:Y:S01]  /*65c0*/  @P1 SYNCS.ARRIVE.TRANS64.A1T0 RZ, [R3+URZ+0xf8], RZ ;  /* 0x0000f8ff03ff19a7 */ /* 0x0001e2000810003f */
[----:B------:R-:W-:-:S04]  /*65d0*/  IADD3 R16, P1, R16, UR22, RZ ;  /* 0x0000001610107c10 */ /* 0x000fc8000ff3e0ff */
[----:B------:R-:W-:Y:S02]  /*65e0*/  IADD3.X R17, R17, UR13, RZ, P1, !PT ;  /* 0x0000000d11117c10 */ /* 0x000fe40008ffe4ff */
[----:B0-----:R-:W-:Y:S02]  /*65f0*/  SEL R3, RZ, 0x1, !P0 ;  /* 0x00000001ff037807 */ /* 0x001fe40004000000 */
[----:B------:R-:W-:Y:S02]  /*6600*/  ISETP.GE.U32.AND P0, PT, R16, UR6, PT ;  /* 0x0000000610007c0c */ /* 0x000fe4000bf06070 */
[----:B------:R-:W-:Y:S01]  /*6610*/  LOP3.LUT R0, R0, R3, RZ, 0x3c, !PT ;  /* 0x0000000300007212 */ /* 0x000fe200078e3cff */
[----:B------:R-:W-:Y:S01]  /*6620*/  IMAD R3, R5, -0xe, R6 ;  /* 0xfffffff205037824 */ /* 0x000fe200078e0206 */
[----:B------:R-:W-:Y:S01]  /*6630*/  ISETP.GE.U32.AND.EX P0, PT, R17, UR7, PT, P0 ;  /* 0x0000000711007c0c */ /* 0x000fe2000bf06100 */
[----:B------:R-:W-:Y:S01]  /*6640*/  IMAD.MOV.U32 R6, RZ, RZ, -0x1 ;  /* 0xffffffffff067424 */ /* 0x000fe200078e00ff */
[----:B------:R-:W-:-:S11]  /*6650*/  @P2 LOP3.LUT R0, R0, 0x1, R5, 0x78, !PT ;  /* 0x0000000100002812 */ /* 0x000fd600078e7805 */
[----:B------:R-:W-:Y:S05]  /*6660*/  @P0 BRA `(.L_x_181) ;  /* 0x0000000400540947 */ /* 0x000fea0003800000 */
[----:B------:R-:W0:Y:S01]  /*6670*/  S2R R15, SR_CTAID.X ;  /* 0x00000000000f7919 */ /* 0x000e220000002500 */
[----:B------:R-:W-:Y:S01]  /*6680*/  ULDC.64 UR6, c[0x0][0x628] ;  /* 0x00018a0000067ab9 */ /* 0x000fe20000000a00 */
[----:B------:R-:W-:Y:S01]  /*6690*/  ULDC UR8, c[0x0][0x630] ;  /* 0x00018c0000087ab9 */ /* 0x000fe20000000800 */
[----:B------:R-:W-:Y:S01]  /*66a0*/  ISETP.NE.U32.AND P0, PT, RZ, UR6, PT ;  /* 0x00000006ff007c0c */ /* 0x000fe2000bf05070 */
[----:B------:R-:W1:Y:S01]  /*66b0*/  S2R R20, SR_CTAID.Y ;  /* 0x0000000000147919 */ /* 0x000e620000002600 */
[----:B------:R-:W-:Y:S01]  /*66c0*/  ULDC UR9, c[0x0][0x150] ;  /* 0x0000540000097ab9 */ /* 0x000fe20000000800 */
[----:B------:R-:W-:Y:S01]  /*66d0*/  IMAD.MOV.U32 R4, RZ, RZ, R16 ;  /* 0x000000ffff047224 */ /* 0x000fe200078e0010 */
[----:B------:R-:W-:Y:S01]  /*66e0*/  ISETP.NE.AND.EX P0, PT, RZ, UR7, PT, P0 ;  /* 0x00000007ff007c0c */ /* 0x000fe2000bf05300 */
[----:B------:R-:W-:Y:S01]  /*66f0*/  IMAD.MOV.U32 R5, RZ, RZ, R17 ;  /* 0x000000ffff057224 */ /* 0x000fe200078e0011 */
[----:B0-----:R-:W-:-:S11]  /*6700*/  I2FP.F32.U32 R22, R15 ;  /* 0x0000000f00167245 */ /* 0x001fd60000201000 */
[----:B------:R-:W-:Y:S05]  /*6710*/  @!P0 BRA `(.L_x_182) ;  /* 0x0000000000288947 */ /* 0x000fea0003800000 */
[----:B------:R-:W-:Y:S02]  /*6720*/  ULDC UR5, c[0x0][0x634] ;  /* 0x00018d0000057ab9 */ /* 0x000fe40000000800 */
[----:B------:R-:W-:-:S05]  /*6730*/  IADD3 R5, P0, R16, UR5, RZ ;  /* 0x0000000510057c10 */ /* 0x000fca000ff1e0ff */
[----:B------:R-:W-:-:S04]  /*6740*/  IMAD.X R21, RZ, RZ, R17, P0 ;  /* 0x000000ffff157224 */ /* 0x000fc800000e0611 */
[----:B------:R-:W-:-:S04]  /*6750*/  IMAD.WIDE.U32 R6, R21, UR6, RZ ;  /* 0x0000000615067c25 */ /* 0x000fc8000f8e00ff */
[----:B------:R-:W-:-:S04]  /*6760*/  IMAD.WIDE.U32 R6, P0, R5, UR7, R6 ;  /* 0x0000000705067c25 */ /* 0x000fc8000f800006 */
[----:B------:R-:W-:-:S04]  /*6770*/  IMAD.WIDE.U32 R4, R5, UR6, RZ ;  /* 0x0000000605047c25 */ /* 0x000fc8000f8e00ff */
[----:B------:R-:W-:Y:S01]  /*6780*/  IMAD.MOV.U32 R4, RZ, RZ, R7 ;  /* 0x000000ffff047224 */ /* 0x000fe200078e0007 */
[----:B------:R-:W-:Y:S01]  /*6790*/  IADD3 RZ, P1, R5, R6, RZ ;  /* 0x0000000605ff7210 */ /* 0x000fe20007f3e0ff */
[----:B------:R-:W-:-:S04]  /*67a0*/  IMAD.X R5, RZ, RZ, RZ, P0 ;  /* 0x000000ffff057224 */ /* 0x000fc800000e06ff */
[----:B------:R-:W-:-:S08]  /*67b0*/  IMAD.WIDE.U32.X R4, R21, UR7, R4, P1 ;  /* 0x0000000715047c25 */ /* 0x000fd000088e0404 */
.L_x_182:
[--C-:B------:R-:W-:Y:S01]  /*67c0*/  SHF.R.U64 R14, R4, UR8, R5.reuse ;  /* 0x00000008040e7c19 */ /* 0x100fe20008001205 */
[----:B------:R-:W-:Y:S01]  /*67d0*/  FMUL R22, R22, UR9 ;  /* 0x0000000916167c20 */ /* 0x000fe20008400000 */
[----:B------:R-:W-:Y:S01]  /*67e0*/  SHF.R.U32.HI R4, RZ, UR8, R5 ;  /* 0x00000008ff047c19 */ /* 0x000fe20008011605 */
[----:B------:R-:W0:Y:S01]  /*67f0*/  LDC R6, c[0x0][0x144] ;  /* 0x00005100ff067b82 */ /* 0x000e220000000800 */
[----:B------:R-:W-:Y:S01]  /*6800*/  IADD3 R5, P0, RZ, -R14, RZ ;  /* 0x8000000eff057210 */ /* 0x000fe20007f1e0ff */
[----:B------:R-:W-:Y:S01]  /*6810*/  ULDC UR5, c[0x0][0x154] ;  /* 0x0000550000057ab9 */ /* 0x000fe20000000800 */
[----:B-1----:R-:W-:Y:S01]  /*6820*/  I2FP.F32.U32 R7, R20 ;  /* 0x0000001400077245 */ /* 0x002fe20000201000 */
[----:B------:R-:W1:Y:S01]  /*6830*/  F2I.U32.TRUNC.NTZ R22, R22 ;  /* 0x0000001600167305 */ /* 0x000e62000020f000 */
[----:B------:R-:W-:Y:S01]  /*6840*/  ULDC.64 UR6, c[0x0][0x620] ;  /* 0x0001880000067ab9 */ /* 0x000fe20000000a00 */
[----:B------:R-:W-:Y:S01]  /*6850*/  IMAD.X R4, RZ, RZ, ~R4, P0 ;  /* 0x000000ffff047224 */ /* 0x000fe200000e0e04 */
[----:B------:R-:W-:Y:S01]  /*6860*/  ISETP.NE.AND P2, PT, R2, 0x1, PT ;  /* 0x000000010200780c */ /* 0x000fe20003f45270 */
[----:B------:R-:W-:Y:S01]  /*6870*/  FMUL R23, R7, UR5 ;  /* 0x0000000507177c20 */ /* 0x000fe20008400000 */
[----:B------:R-:W2:Y:S01]  /*6880*/  LDC R25, c[0x0][0x148] ;  /* 0x00005200ff197b82 */ /* 0x000ea20000000800 */
[----:B------:R-:W-:Y:S01]  /*6890*/  IMAD R4, R4, UR6, RZ ;  /* 0x0000000604047c24 */ /* 0x000fe2000f8e02ff */
[----:B------:R-:W-:-:S03]  /*68a0*/  ULDC UR5, c[0x0][0x618] ;  /* 0x0001860000057ab9 */ /* 0x000fc60000000800 */
[----:B------:R-:W3:Y:S01]  /*68b0*/  F2I.U32.TRUNC.NTZ R23, R23 ;  /* 0x0000001700177305 */ /* 0x000ee2000020f000 */
[C---:B------:R-:W-:Y:S02]  /*68c0*/  IMAD R7, R5.reuse, UR7, R4 ;  /* 0x0000000705077c24 */ /* 0x040fe4000f8e0204 */
[----:B------:R-:W-:Y:S01]  /*68d0*/  IMAD.WIDE.U32 R4, R5, UR6, R16 ;  /* 0x0000000605047c25 */ /* 0x000fe2000f8e0010 */
[----:B------:R-:W-:Y:S02]  /*68e0*/  ULDC.64 UR6, c[0x0][0x640] ;  /* 0x0001900000067ab9 */ /* 0x000fe40000000a00 */
[----:B------:R-:W-:Y:S01]  /*68f0*/  ISETP.NE.U32.AND P0, PT, RZ, UR6, PT ;  /* 0x00000006ff007c0c */ /* 0x000fe2000bf05070 */
[----:B------:R-:W-:Y:S02]  /*6900*/  IMAD.IADD R5, R5, 0x1, R7 ;  /* 0x0000000105057824 */ /* 0x000fe400078e0207 */
[----:B-1----:R-:W-:Y:S01]  /*6910*/  IMAD.MOV R22, RZ, RZ, -R22 ;  /* 0x000000ffff167224 */ /* 0x002fe200078e0a16 */
[----:B------:R-:W-:-:S02]  /*6920*/  ISETP.NE.AND.EX P0, PT, RZ, UR7, PT, P0 ;  /* 0x00000007ff007c0c */ /* 0x000fc4000bf05300 */
[----:B------:R-:W-:Y:S01]  /*6930*/  SHF.R.U64 R21, R4, UR5, R5 ;  /* 0x0000000504157c19 */ /* 0x000fe20008001205 */
[----:B0-----:R-:W-:Y:S01]  /*6940*/  IMAD R15, R6, R22, R15 ;  /* 0x00000016060f7224 */ /* 0x001fe200078e020f */
[----:B------:R-:W-:Y:S01]  /*6950*/  SHF.R.U32.HI R4, RZ, UR5, R5 ;  /* 0x00000005ff047c19 */ /* 0x000fe20008011605 */
[----:B------:R-:W-:Y:S01]  /*6960*/  ULDC UR5, c[0x0][0x608] ;  /* 0x0001820000057ab9 */ /* 0x000fe20000000800 */
[----:B---3--:R-:W-:Y:S02]  /*6970*/  IMAD.MOV R6, RZ, RZ, -R23 ;  /* 0x000000ffff067224 */ /* 0x008fe400078e0a17 */
[--C-:B------:R-:W-:Y:S02]  /*6980*/  SHF.R.U64 R22, R21, UR5, R4.reuse ;  /* 0x0000000515167c19 */ /* 0x100fe40008001204 */
[----:B------:R-:W-:Y:S01]  /*6990*/  SHF.R.U32.HI R5, RZ, UR5, R4 ;  /* 0x00000005ff057c19 */ /* 0x000fe20008011604 */
[----:B------:R-:W-:Y:S01]  /*69a0*/  ULDC UR5, c[0x0][0x658] ;  /* 0x0001960000057ab9 */ /* 0x000fe20000000800 */
[----:B--2---:R-:W-:-:S02]  /*69b0*/  @P2 IMAD R15, R25, R6, R20 ;  /* 0x00000006190f2224 */ /* 0x004fc400078e0214 */
[--C-:B------:R-:W-:Y:S02]  /*69c0*/  SHF.R.U64 R20, R22, UR5, R5.reuse ;  /* 0x0000000516147c19 */ /* 0x100fe40008001205 */
[----:B------:R-:W-:-:S03]  /*69d0*/  SHF.R.U32.HI R23, RZ, UR5, R5 ;  /* 0x00000005ff177c19 */ /* 0x000fc60008011605 */
[----:B------:R-:W-:Y:S02]  /*69e0*/  IMAD.MOV.U32 R6, RZ, RZ, R20 ;  /* 0x000000ffff067224 */ /* 0x000fe400078e0014 */
[----:B------:R-:W-:Y:S01]  /*69f0*/  IMAD.MOV.U32 R5, RZ, RZ, R23 ;  /* 0x000000ffff057224 */ /* 0x000fe200078e0017 */
[----:B------:R-:W-:Y:S06]  /*6a00*/  @!P0 BRA `(.L_x_183) ;  /* 0x00000000002c8947 */ /* 0x000fec0003800000 */
        /* <DEDUP_REMOVED lines=9> */
[----:B------:R-:W-:-:S04]  /*6aa0*/  IMAD.WIDE.U32.X R4, R23, UR7, R4, P1 ;  /* 0x0000000717047c25 */ /* 0x000fc800088e0404 */
[----:B------:R-:W-:-:S07]  /*6ab0*/  IMAD.MOV.U32 R6, RZ, RZ, R4 ;  /* 0x000000ffff067224 */ /* 0x000fce00078e0004 */
.L_x_183:
[----:B------:R-:W-:Y:S01]  /*6ac0*/  ULDC UR5, c[0x0][0x648] ;  /* 0x0001920000057ab9 */ /* 0x000fe20000000800 */
[----:B------:R-:W-:Y:S01]  /*6ad0*/  LOP3.LUT R4, R22, UR17, RZ, 0xc0, !PT ;  /* 0x0000001116047c12 */ /* 0x000fe2000f8ec0ff */
[----:B------:R-:W-:Y:S01]  /*6ae0*/  ULDC UR6, c[0x0][0x610] ;  /* 0x0001840000067ab9 */ /* 0x000fe20000000800 */
[----:B------:R-:W-:Y:S01]  /*6af0*/  SHF.R.U64 R5, R6, UR5, R5 ;  /* 0x0000000506057c19 */ /* 0x000fe20008001205 */
[----:B------:R-:W-:Y:S01]  /*6b00*/  ULDC UR5, c[0x0][0x638] ;  /* 0x00018e0000057ab9 */ /* 0x000fe20000000800 */
[----:B------:R-:W-:-:S03]  /*6b10*/  LOP3.LUT R21, R21, UR4, RZ, 0xc0, !PT ;  /* 0x0000000415157c12 */ /* 0x000fc6000f8ec0ff */
[----:B------:R-:W-:Y:S02]  /*6b20*/  IMAD.MOV R7, RZ, RZ, -R5 ;  /* 0x000000ffff077224 */ /* 0x000fe400078e0a05 */
[----:B------:R-:W-:Y:S02]  /*6b30*/  IMAD R4, R5, UR18, R4 ;  /* 0x0000001205047c24 */ /* 0x000fe4000f8e0204 */
[----:B------:R-:W-:Y:S01]  /*6b40*/  IMAD R20, R7, UR5, R20 ;  /* 0x0000000507147c24 */ /* 0x000fe2000f8e0214 */
[----:B------:R-:W-:Y:S01]  /*6b50*/  ULDC UR5, c[0x0][0x600] ;  /* 0x0001800000057ab9 */ /* 0x000fe20000000800 */
[----:B------:R-:W-:Y:S02]  /*6b60*/  IMAD R15, R4, UR6, R15 ;  /* 0x00000006040f7c24 */ /* 0x000fe4000f8e020f */
[----:B------:R-:W-:Y:S02]  /*6b70*/  IMAD R6, R20, UR5, R21 ;  /* 0x0000000514067c24 */ /* 0x000fe4000f8e0215 */
[----:B------:R-:W-:-:S03]  /*6b80*/  IMAD.MOV.U32 R4, RZ, RZ, 0x1 ;  /* 0x00000001ff047424 */ /* 0x000fc600078e00ff */
[----:B------:R-:W-:Y:S02]  /*6b90*/  SEL R20, R6, R15, !P2 ;  /* 0x0000000f06147207 */ /* 0x000fe40005000000 */
[----:B------:R-:W-:Y:S01]  /*6ba0*/  SEL R21, R15, R6, !P2 ;  /* 0x000000060f157207 */ /* 0x000fe20005000000 */
[----:B------:R-:W-:-:S07]  /*6bb0*/  IMAD.MOV.U32 R6, RZ, RZ, R14 ;  /* 0x000000ffff067224 */ /* 0x000fce00078e000e */
.L_x_181:
[----:B------:R-:W-:Y:S05]  /*6bc0*/  BSYNC B1 ;  /* 0x0000000000017941 */ /* 0x000fea0003800000 */
.L_x_180:
[----:B------:R-:W-:-:S13]  /*6bd0*/  LOP3.LUT P0, RZ, R4, 0xff, RZ, 0xc0, !PT ;  /* 0x000000ff04ff7812 */ /* 0x000fda000780c0ff */
[----:B------:R-:W-:Y:S05]  /*6be0*/  @P0 BRA `(.L_x_184) ;  /* 0xfffffff4003c0947 */ /* 0x000fea000383ffff */
[----:B------:R-:W-:Y:S05]  /*6bf0*/  BSYNC B0 ;  /* 0x0000000000007941 */ /* 0x000fea0003800000 */
.L_x_173:
[----:B------:R-:W-:-:S03]  /*6c00*/  UMOV UR5, 0xffffffff ;  /* 0xffffffff00057882 */ /* 0x000fc60000000000 */
[----:B------:R-:W-:Y:S05]  /*6c10*/  BRA.DIV UR5, `(.L_x_185) ;  /* 0x0000000a057c7947 */ /* 0x000fea000b800000 */
[----:B------:R-:W-:-:S13]  /*6c20*/  ELECT P6, URZ, PT ;  /* 0x00000000003f782f */ /* 0x000fda00038c0000 */
.L_x_209:
[----:B------:R-:W-:Y:S04]  /*6c30*/  BSSY B0, `(.L_x_186) ;  /* 0x0000085000007945 */ /* 0x000fe80003800000 */
[----:B------:R-:W-:Y:S05]  /*6c40*/  @!P6 BRA `(.L_x_187) ;  /* 0x00000008000ce947 */ /* 0x000fea0003800000 */
[----:B------:R-:W-:-:S04]  /*6c50*/  LOP3.LUT R19, R19, 0x2, RZ, 0xfc, !PT ;  /* 0x0000000213137812 */ /* 0x000fc800078efcff */
[----:B------:R-:W-:-:S13]  /*6c60*/  ISETP.NE.AND P0, PT, R19, 0x3, PT ;  /* 0x000000031300780c */ /* 0x000fda0003f05270 */
[----:B------:R-:W-:Y:S05]  /*6c70*/  @!P0 BRA `(.L_x_188) ;  /* 0x0000000000048947 */ /* 0x000fea0003800000 */
[----:B------:R-:W-:Y:S01]  /*6c80*/  BPT.TRAP 0x1 ;  /* 0x000000040000795c */ /* 0x000fe20000300000 */
.L_x_188:
[----:B------:R-:W0:Y:S01]  /*6c90*/  S2R R5, SR_CgaCtaId ;  /* 0x0000000000057919 */ /* 0x000e220000008800 */
[----:B------:R-:W-:Y:S02]  /*6ca0*/  MOV R2, 0x400 ;  /* 0x0000040000027802 */ /* 0x000fe40000000f00 */
[----:B------:R-:W-:Y:S02]  /*6cb0*/  SHF.L.U32 R4, R0, 0x1f, RZ ;  /* 0x0000001f00047819 */ /* 0x000fe400000006ff */
[----:B0-----:R-:W-:-:S05]  /*6cc0*/  LEA R2, R5, R2, 0x18 ;  /* 0x0000000205027211 */ /* 0x001fca00078ec0ff */
[----:B------:R-:W-:-:S04]  /*6cd0*/  VIADD R2, R2, 0x70 ;  /* 0x0000007002027836 */ /* 0x000fc80000000000 */
[C---:B------:R-:W-:Y:S02]  /*6ce0*/  IMAD R7, R3.reuse, 0x8, R2 ;  /* 0x0000000803077824 */ /* 0x040fe400078e0202 */
[----:B------:R-:W-:Y:S02]  /*6cf0*/  VIADD R3, R3, 0x1 ;  /* 0x0000000103037836 */ /* 0x000fe40000000000 */
[----:B------:R-:W0:Y:S03]  /*6d00*/  SYNCS.PHASECHK.TRANS64.TRYWAIT P0, [R7+URZ], R4 ;  /* 0x00000004070075a7 */ /* 0x000e26000800017f */
[----:B------:R-:W-:-:S04]  /*6d10*/  ISETP.NE.AND P1, PT, R3, 0xe, PT ;  /* 0x0000000e0300780c */ /* 0x000fc80003f25270 */
[----:B------:R-:W-:Y:S02]  /*6d20*/  SEL R5, RZ, 0x1, P1 ;  /* 0x00000001ff057807 */ /* 0x000fe40000800000 */
[----:B------:R-:W-:Y:S02]  /*6d30*/  SEL R3, R3, RZ, P1 ;  /* 0x000000ff03037207 */ /* 0x000fe40000800000 */
[----:B------:R-:W-:-:S03]  /*6d40*/  LOP3.LUT R6, R0, R5, RZ, 0x3c, !PT ;  /* 0x0000000500067212 */ /* 0x000fc600078e3cff */
[----:B------:R-:W-:Y:S01]  /*6d50*/  IMAD R8, R3, 0x8, R2 ;  /* 0x0000000803087824 */ /* 0x000fe200078e0202 */
[----:B------:R-:W-:Y:S01]  /*6d60*/  SHF.L.U32 R5, R6, 0x1f, RZ ;  /* 0x0000001f06057819 */ /* 0x000fe200000006ff */
[----:B0-----:R-:W-:Y:S06]  /*6d70*/  @!P0 BRA `(.L_x_189) ;  /* 0x0000000800448947 */ /* 0x001fec0003800000 */
.L_x_210:
[----:B------:R-:W1:Y:S01]  /*6d80*/  SYNCS.PHASECHK.TRANS64.TRYWAIT P0, [R8+URZ], R5 ;  /* 0x00000005080075a7 */ /* 0x000e62000800017f */
[----:B------:R-:W-:-:S05]  /*6d90*/  VIADD R0, R3, 0x1 ;  /* 0x0000000103007836 */ /* 0x000fca0000000000 */
[----:B------:R-:W-:-:S04]  /*6da0*/  ISETP.NE.AND P1, PT, R0, 0xe, PT ;  /* 0x0000000e0000780c */ /* 0x000fc80003f25270 */
[----:B------:R-:W-:Y:S02]  /*6db0*/  SEL R3, RZ, 0x1, P1 ;  /* 0x00000001ff037807 */ /* 0x000fe40000800000 */
[----:B0-----:R-:W-:Y:S02]  /*6dc0*/  SEL R7, R0, RZ, P1 ;  /* 0x000000ff00077207 */ /* 0x001fe40000800000 */
[----:B------:R-:W-:-:S03]  /*6dd0*/  LOP3.LUT R6, R6, R3, RZ, 0x3c, !PT ;  /* 0x0000000306067212 */ /* 0x000fc600078e3cff */
[----:B------:R-:W-:Y:S01]  /*6de0*/  IMAD R9, R7, 0x8, R2 ;  /* 0x0000000807097824 */ /* 0x000fe200078e0202 */
[----:B------:R-:W-:Y:S01]  /*6df0*/  SHF.L.U32 R4, R6, 0x1f, RZ ;  /* 0x0000001f06047819 */ /* 0x000fe200000006ff */
[----:B-1----:R-:W-:Y:S06]  /*6e00*/  @!P0 BRA `(.L_x_190) ;  /* 0x0000000800348947 */ /* 0x002fec0003800000 */
.L_x_211:
[----:B------:R-:W1:Y:S01]  /*6e10*/  SYNCS.PHASECHK.TRANS64.TRYWAIT P0, [R9+URZ], R4 ;  /* 0x00000004090075a7 */ /* 0x000e62000800017f */
[----:B------:R-:W-:-:S05]  /*6e20*/  VIADD R0, R7, 0x1 ;  /* 0x0000000107007836 */ /* 0x000fca0000000000 */
[----:B------:R-:W-:-:S04]  /*6e30*/  ISETP.NE.AND P1, PT, R0, 0xe, PT ;  /* 0x0000000e0000780c */ /* 0x000fc80003f25270 */
[----:B------:R-:W-:Y:S02]  /*6e40*/  SEL R3, RZ, 0x1, P1 ;  /* 0x00000001ff037807 */ /* 0x000fe40000800000 */
[----:B------:R-:W-:Y:S02]  /*6e50*/  SEL R7, R0, RZ, P1 ;  /* 0x000000ff00077207 */ /* 0x000fe40000800000 */
[----:B------:R-:W-:-:S03]  /*6e60*/  LOP3.LUT R6, R6, R3, RZ, 0x3c, !PT ;  /* 0x0000000306067212 */ /* 0x000fc600078e3cff */
[----:B0-----:R-:W-:Y:S01]  /*6e70*/  IMAD R8, R7, 0x8, R2 ;  /* 0x0000000807087824 */ /* 0x001fe200078e0202 */
[----:B------:R-:W-:Y:S01]  /*6e80*/  SHF.L.U32 R5, R6, 0x1f, RZ ;  /* 0x0000001f06057819 */ /* 0x000fe200000006ff */
[----:B-1----:R-:W-:Y:S06]  /*6e90*/  @!P0 BRA `(.L_x_191) ;  /* 0x0000000800248947 */ /* 0x002fec0003800000 */
.L_x_212:
        /* <DEDUP_REMOVED lines=9> */
.L_x_213:
        /* <DEDUP_REMOVED lines=9> */
.L_x_214:
        /* <DEDUP_REMOVED lines=9> */
.L_x_215:
        /* <DEDUP_REMOVED lines=9> */
.L_x_216:
        /* <DEDUP_REMOVED lines=9> */
.L_x_217:
        /* <DEDUP_REMOVED lines=9> */
.L_x_218:
        /* <DEDUP_REMOVED lines=9> */
.L_x_219:
        /* <DEDUP_REMOVED lines=9> */
.L_x_220:
[----:B------:R-:W1:Y:S01]  /*7320*/  SYNCS.PHASECHK.TRANS64.TRYWAIT P0, [R8+URZ], R5 ;  /* 0x00000005080075a7 */ /* 0x000e62000800017f */
[----:B------:R-:W-:-:S05]  /*7330*/  VIADD R0, R7, 0x1 ;  /* 0x0000000107007836 */ /* 0x000fca0000000000 */
[----:B------:R-:W-:-:S04]  /*7340*/  ISETP.NE.AND P1, PT, R0, 0xe, PT ;  /* 0x0000000e0000780c */ /* 0x000fc80003f25270 */
[----:B------:R-:W-:Y:S02]  /*7350*/  SEL R3, RZ, 0x1, P1 ;  /* 0x00000001ff037807 */ /* 0x000fe40000800000 */
[----:B------:R-:W-:Y:S02]  /*7360*/  SEL R7, R0, RZ, P1 ;  /* 0x000000ff00077207 */ /* 0x000fe40000800000 */
[----:B0-----:R-:W-:-:S03]  /*7370*/  LOP3.LUT R9, R6, R3, RZ, 0x3c, !PT ;  /* 0x0000000306097212 */ /* 0x001fc600078e3cff */
[----:B------:R-:W-:Y:S01]  /*7380*/  IMAD R11, R7, 0x8, R2 ;  /* 0x00000008070b7824 */ /* 0x000fe200078e0202 */
[----:B------:R-:W-:Y:S01]  /*7390*/  SHF.L.U32 R6, R9, 0x1f, RZ ;  /* 0x0000001f09067819 */ /* 0x000fe200000006ff */
[----:B-1----:R-:W-:Y:S06]  /*73a0*/  @!P0 BRA `(.L_x_200) ;  /* 0x0000000400948947 */ /* 0x002fec0003800000 */
.L_x_221:
[----:B------:R-:W1:Y:S01]  /*73b0*/  SYNCS.PHASECHK.TRANS64.TRYWAIT P0, [R11+URZ], R6 ;  /* 0x000000060b0075a7 */ /* 0x000e62000800017f */
[----:B------:R-:W-:-:S05]  /*73c0*/  VIADD R0, R7, 0x1 ;  /* 0x0000000107007836 */ /* 0x000fca0000000000 */
[----:B------:R-:W-:-:S04]  /*73d0*/  ISETP.NE.AND P1, PT, R0, 0xe, PT ;  /* 0x0000000e0000780c */ /* 0x000fc80003f25270 */
[----:B------:R-:W-:Y:S02]  /*73e0*/  SEL R4, RZ, 0x1, P1 ;  /* 0x00000001ff047807 */ /* 0x000fe40000800000 */
[----:B------:R-:W-:Y:S02]  /*73f0*/  SEL R3, R0, RZ, P1 ;  /* 0x000000ff00037207 */ /* 0x000fe40000800000 */
[----:B------:R-:W-:Y:S01]  /*7400*/  LOP3.LUT R0, R9, R4, RZ, 0x3c, !PT ;  /* 0x0000000409007212 */ /* 0x000fe200078e3cff */
[----:B-1----:R-:W-:Y:S06]  /*7410*/  @!P0 BRA `(.L_x_201) ;  /* 0x00000004008c8947 */ /* 0x002fec0003800000 */
.L_x_222:
[----:B------:R-:W-:Y:S01]  /*7420*/  IMAD R3, R3, 0x8, R2 ;  /* 0x0000000803037824 */ /* 0x000fe200078e0202 */
[----:B------:R-:W-:-:S07]  /*7430*/  SHF.L.U32 R0, R0, 0x1f, RZ ;  /* 0x0000001f00007819 */ /* 0x000fce00000006ff */
.L_x_202:
[----:B--2---:R2:W3:Y:S02]  /*7440*/  SYNCS.PHASECHK.TRANS64.TRYWAIT P0, [R3+URZ], R0 ;  /* 0x00000000030075a7 */ /* 0x0044e4000800017f */
[----:B---3--:R-:W-:Y:S05]  /*7450*/  @!P0 NANOSLEEP.SYNCS 0x989680 ;  /* 0x009896800000895d */ /* 0x008fea0003900000 */
[----:B------:R-:W3:Y:S02]  /*7460*/  @!P0 SYNCS.PHASECHK.TRANS64 P0, [R3+URZ], R0 ;  /* 0x00000000030085a7 */ /* 0x000ee4000800007f */
[----:B---3--:R-:W-:Y:S05]  /*7470*/  @!P0 BRA `(.L_x_202) ;  /* 0xfffffffc00f08947 */ /* 0x008fea000383ffff */
.L_x_187:
[----:B------:R-:W-:Y:S05]  /*7480*/  BSYNC B0 ;  /* 0x0000000000007941 */ /* 0x000fea0003800000 */
.L_x_186:
[----:B------:R-:W-:Y:S05]  /*7490*/  EXIT ;  /* 0x000000000000794d */ /* 0x000fea0003800000 */
.L_x_22:
[----:B---3--:R3:W4:Y:S02]  /*74a0*/  SYNCS.PHASECHK.TRANS64.TRYWAIT P1, [R3+URZ], R0 ;  /* 0x00000000030075a7 */ /* 0x008724000802017f */
[----:B----4-:R-:W-:Y:S05]  /*74b0*/  @!P1 NANOSLEEP.SYNCS 0x989680 ;  /* 0x009896800000995d */ /* 0x010fea0003900000 */
[----:B------:R-:W4:Y:S02]  /*74c0*/  @!P1 SYNCS.PHASECHK.TRANS64 P1, [R3+URZ], R0 ;  /* 0x00000000030095a7 */ /* 0x000f24000802007f */
[----:B----4-:R-:W-:Y:S05]  /*74d0*/  @!P1 BRA `(.L_x_22) ;  /* 0xfffffffc00f09947 */ /* 0x010fea000383ffff */
[----:B------:R-:W-:Y:S05]  /*74e0*/  BRA `(.L_x_21) ;  /* 0xffffffa000647947 */ /* 0x000fea000383ffff */
.L_x_27:
[----:B-1----:R1:W2:Y:S02]  /*74f0*/  SYNCS.PHASECHK.TRANS64.TRYWAIT P1, [R5+URZ], R4 ;  /* 0x00000004050075a7 */ /* 0x0022a4000802017f */
[----:B--2---:R-:W-:Y:S05]  /*7500*/  @!P1 NANOSLEEP.SYNCS 0x989680 ;  /* 0x009896800000995d */ /* 0x004fea0003900000 */
[----:B------:R-:W2:Y:S02]  /*7510*/  @!P1 SYNCS.PHASECHK.TRANS64 P1, [R5+URZ], R4 ;  /* 0x00000004050095a7 */ /* 0x000ea4000802007f */
[----:B--2---:R-:W-:Y:S05]  /*7520*/  @!P1 BRA `(.L_x_27) ;  /* 0xfffffffc00f09947 */ /* 0x004fea000383ffff */
[----:B------:R-:W-:Y:S05]  /*7530*/  BRA `(.L_x_26) ;  /* 0xffffffa400147947 */ /* 0x000fea000383ffff */
.L_x_174:
[----:B------:R-:W-:Y:S01]  /*7540*/  BSSY B1, `(.L_x_203) ;  /* 0x0000006000017945 */ /* 0x000fe20003800000 */
[----:B------:R-:W-:-:S07]  /*7550*/  IMAD.MOV.U32 R15, RZ, RZ, -0x1 ;  /* 0xffffffffff0f7424 */ /* 0x000fce00078e00ff */
[----:B------:R-:W-:Y:S05]  /*7560*/  WARPSYNC.COLLECTIVE R15, `(.L_x_204) ;  /* 0x000000000f0c7348 */ /* 0x000fea0003c00000 */
[----:B------:R-:W-:Y:S02]  /*7570*/  ELECT P6, UR62, PT ;  /* 0x00000000003e782f */ /* 0x000fe400038c0000 */
[----:B------:R-:W-:Y:S01]  /*7580*/  MOV R14, UR62 ;  /* 0x0000003e000e7c02 */ /* 0x000fe20008000f00 */
[----:B------:R-:W-:Y:S10]  /*7590*/  ENDCOLLECTIVE ;  /* 0x000000000000791b */ /* 0x000ff40003800000 */
.L_x_204:
[----:B------:R-:W-:Y:S05]  /*75a0*/  BSYNC B1 ;  /* 0x0000000000017941 */ /* 0x000fea0003800000 */
.L_x_203:
[----:B------:R-:W-:Y:S05]  /*75b0*/  BRA `(.L_x_205) ;  /* 0xffffffe800d47947 */ /* 0x000fea000383ffff */
.L_x_177:
[----:B-1----:R1:W2:Y:S02]  /*75c0*/  SYNCS.PHASECHK.TRANS64.TRYWAIT P0, [R23+URZ+0x70], R14 ;  /* 0x0000700e170075a7 */ /* 0x0022a4000800017f */
[----:B--2---:R-:W-:Y:S05]  /*75d0*/  @!P0 NANOSLEEP.SYNCS 0x989680 ;  /* 0x009896800000895d */ /* 0x004fea0003900000 */
[----:B------:R-:W2:Y:S02]  /*75e0*/  @!P0 SYNCS.PHASECHK.TRANS64 P0, [R23+URZ+0x70], R14 ;  /* 0x0000700e170085a7 */ /* 0x000ea4000800007f */
[----:B--2---:R-:W-:Y:S05]  /*75f0*/  @!P0 BRA `(.L_x_177) ;  /* 0xfffffffc00f08947 */ /* 0x004fea000383ffff */
[----:B------:R-:W-:Y:S05]  /*7600*/  BRA `(.L_x_206) ;  /* 0xffffffec000c7947 */ /* 0x000fea000383ffff */
.L_x_185:
[----:B------:R-:W-:Y:S01]  /*7610*/  BSSY B0, `(.L_x_207) ;  /* 0x0000006000007945 */ /* 0x000fe20003800000 */
[----:B------:R-:W-:-:S07]  /*7620*/  IMAD.MOV.U32 R15, RZ, RZ, -0x1 ;  /* 0xffffffffff0f7424 */ /* 0x000fce00078e00ff */
[----:B------:R-:W-:Y:S05]  /*7630*/  WARPSYNC.COLLECTIVE R15, `(.L_x_208) ;  /* 0x000000000f0c7348 */ /* 0x000fea0003c00000 */
[----:B------:R-:W-:Y:S02]  /*7640*/  ELECT P6, UR62, PT ;  /* 0x00000000003e782f */ /* 0x000fe400038c0000 */
[----:B------:R-:W-:Y:S01]  /*7650*/  MOV R14, UR62 ;  /* 0x0000003e000e7c02 */ /* 0x000fe20008000f00 */
[----:B------:R-:W-:Y:S10]  /*7660*/  ENDCOLLECTIVE ;  /* 0x000000000000791b */ /* 0x000ff40003800000 */
.L_x_208:
[----:B------:R-:W-:Y:S05]  /*7670*/  BSYNC B0 ;  /* 0x0000000000007941 */ /* 0x000fea0003800000 */
.L_x_207:
[----:B------:R-:W-:Y:S05]  /*7680*/  BRA `(.L_x_209) ;  /* 0xfffffff400687947 */ /* 0x000fea000383ffff */
.L_x_189:
[----:B0-----:R0:W1:Y:S02]  /*7690*/  SYNCS.PHASECHK.TRANS64.TRYWAIT P0, [R7+URZ], R4 ;  /* 0x00000004070075a7 */ /* 0x001064000800017f */
[----:B-1----:R-:W-:Y:S05]  /*76a0*/  @!P0 NANOSLEEP.SYNCS 0x989680 ;  /* 0x009896800000895d */ /* 0x002fea0003900000 */
[----:B------:R-:W1:Y:S02]  /*76b0*/  @!P0 SYNCS.PHASECHK.TRANS64 P0, [R7+URZ], R4 ;  /* 0x00000004070085a7 */ /* 0x000e64000800007f */
[----:B-1----:R-:W-:Y:S05]  /*76c0*/  @!P0 BRA `(.L_x_189) ;  /* 0xfffffffc00f08947 */ /* 0x002fea000383ffff */
[----:B------:R-:W-:Y:S05]  /*76d0*/  BRA `(.L_x_210) ;  /* 0xfffffff400a87947 */ /* 0x000fea000383ffff */
.L_x_190:
[----:B0-----:R0:W1:Y:S02]  /*76e0*/  SYNCS.PHASECHK.TRANS64.TRYWAIT P0, [R8+URZ], R5 ;  /* 0x00000005080075a7 */ /* 0x001064000800017f */
[----:B-1----:R-:W-:Y:S05]  /*76f0*/  @!P0 NANOSLEEP.SYNCS 0x989680 ;  /* 0x009896800000895d */ /* 0x002fea0003900000 */
[----:B------:R-:W1:Y:S02]  /*7700*/  @!P0 SYNCS.PHASECHK.TRANS64 P0, [R8+URZ], R5 ;  /* 0x00000005080085a7 */ /* 0x000e64000800007f */
[----:B-1----:R-:W-:Y:S05]  /*7710*/  @!P0 BRA `(.L_x_190) ;  /* 0xfffffffc00f08947 */ /* 0x002fea000383ffff */
[----:B------:R-:W-:Y:S05]  /*7720*/  BRA `(.L_x_211) ;  /* 0xfffffff400b87947 */ /* 0x000fea000383ffff */
.L_x_191:
[----:B0-----:R0:W1:Y:S02]  /*7730*/  SYNCS.PHASECHK.TRANS64.TRYWAIT P0, [R9+URZ], R4 ;  /* 0x00000004090075a7 */ /* 0x001064000800017f */
[----:B-1----:R-:W-:Y:S05]  /*7740*/  @!P0 NANOSLEEP.SYNCS 0x989680 ;  /* 0x009896800000895d */ /* 0x002fea0003900000 */
[----:B------:R-:W1:Y:S02]  /*7750*/  @!P0 SYNCS.PHASECHK.TRANS64 P0, [R9+URZ], R4 ;  /* 0x00000004090085a7 */ /* 0x000e64000800007f */
[----:B-1----:R-:W-:Y:S05]  /*7760*/  @!P0 BRA `(.L_x_191) ;  /* 0xfffffffc00f08947 */ /* 0x002fea000383ffff */
[----:B------:R-:W-:Y:S05]  /*7770*/  BRA `(.L_x_212) ;  /* 0xfffffff400c87947 */ /* 0x000fea000383ffff */
.L_x_192:
[----:B0-----:R0:W1:Y:S02]  /*7780*/  SYNCS.PHASECHK.TRANS64.TRYWAIT P0, [R8+URZ], R5 ;  /* 0x00000005080075a7 */ /* 0x001064000800017f */
[----:B-1----:R-:W-:Y:S05]  /*7790*/  @!P0 NANOSLEEP.SYNCS 0x989680 ;  /* 0x009896800000895d */ /* 0x002fea0003900000 */
[----:B------:R-:W1:Y:S02]  /*77a0*/  @!P0 SYNCS.PHASECHK.TRANS64 P0, [R8+URZ], R5 ;  /* 0x00000005080085a7 */ /* 0x000e64000800007f */
[----:B-1----:R-:W-:Y:S05]  /*77b0*/  @!P0 BRA `(.L_x_192) ;  /* 0xfffffffc00f08947 */ /* 0x002fea000383ffff */
[----:B------:R-:W-:Y:S05]  /*77c0*/  BRA `(.L_x_213) ;  /* 0xfffffff400d87947 */ /* 0x000fea000383ffff */
.L_x_193:
[----:B0-----:R0:W1:Y:S02]  /*77d0*/  SYNCS.PHASECHK.TRANS64.TRYWAIT P0, [R9+URZ], R4 ;  /* 0x00000004090075a7 */ /* 0x001064000800017f */
[----:B-1----:R-:W-:Y:S05]  /*77e0*/  @!P0 NANOSLEEP.SYNCS 0x989680 ;  /* 0x009896800000895d */ /* 0x002fea0003900000 */
[----:B------:R-:W1:Y:S02]  /*77f0*/  @!P0 SYNCS.PHASECHK.TRANS64 P0, [R9+URZ], R4 ;  /* 0x00000004090085a7 */ /* 0x000e64000800007f */
[----:B-1----:R-:W-:Y:S05]  /*7800*/  @!P0 BRA `(.L_x_193) ;  /* 0xfffffffc00f08947 */ /* 0x002fea000383ffff */
[----:B------:R-:W-:Y:S05]  /*7810*/  BRA `(.L_x_214) ;  /* 0xfffffff400e87947 */ /* 0x000fea000383ffff */
.L_x_194:
[----:B0-----:R0:W1:Y:S02]  /*7820*/  SYNCS.PHASECHK.TRANS64.TRYWAIT P0, [R8+URZ], R5 ;  /* 0x00000005080075a7 */ /* 0x001064000800017f */
[----:B-1----:R-:W-:Y:S05]  /*7830*/  @!P0 NANOSLEEP.SYNCS 0x989680 ;  /* 0x009896800000895d */ /* 0x002fea0003900000 */
[----:B------:R-:W1:Y:S02]  /*7840*/  @!P0 SYNCS.PHASECHK.TRANS64 P0, [R8+URZ], R5 ;  /* 0x00000005080085a7 */ /* 0x000e64000800007f */
[----:B-1----:R-:W-:Y:S05]  /*7850*/  @!P0 BRA `(.L_x_194) ;  /* 0xfffffffc00f08947 */ /* 0x002fea000383ffff */
[----:B------:R-:W-:Y:S05]  /*7860*/  BRA `(.L_x_215) ;  /* 0xfffffff400f87947 */ /* 0x000fea000383ffff */
.L_x_195:
[----:B0-----:R0:W1:Y:S02]  /*7870*/  SYNCS.PHASECHK.TRANS64.TRYWAIT P0, [R9+URZ], R4 ;  /* 0x00000004090075a7 */ /* 0x001064000800017f */
[----:B-1----:R-:W-:Y:S05]  /*7880*/  @!P0 NANOSLEEP.SYNCS 0x989680 ;  /* 0x009896800000895d */ /* 0x002fea0003900000 */
[----:B------:R-:W1:Y:S02]  /*7890*/  @!P0 SYNCS.PHASECHK.TRANS64 P0, [R9+URZ], R4 ;  /* 0x00000004090085a7 */ /* 0x000e64000800007f */
[----:B-1----:R-:W-:Y:S05]  /*78a0*/  @!P0 BRA `(.L_x_195) ;  /* 0xfffffffc00f08947 */ /* 0x002fea000383ffff */
[----:B------:R-:W-:Y:S05]  /*78b0*/  BRA `(.L_x_216) ;  /* 0xfffffff800087947 */ /* 0x000fea000383ffff */
.L_x_196:
[----:B0-----:R0:W1:Y:S02]  /*78c0*/  SYNCS.PHASECHK.TRANS64.TRYWAIT P0, [R8+URZ], R5 ;  /* 0x00000005080075a7 */ /* 0x001064000800017f */
[----:B-1----:R-:W-:Y:S05]  /*78d0*/  @!P0 NANOSLEEP.SYNCS 0x989680 ;  /* 0x009896800000895d */ /* 0x002fea0003900000 */
[----:B------:R-:W1:Y:S02]  /*78e0*/  @!P0 SYNCS.PHASECHK.TRANS64 P0, [R8+URZ], R5 ;  /* 0x00000005080085a7 */ /* 0x000e64000800007f */
[----:B-1----:R-:W-:Y:S05]  /*78f0*/  @!P0 BRA `(.L_x_196) ;  /* 0xfffffffc00f08947 */ /* 0x002fea000383ffff */
[----:B------:R-:W-:Y:S05]  /*7900*/  BRA `(.L_x_217) ;  /* 0xfffffff800187947 */ /* 0x000fea000383ffff */
.L_x_197:
[----:B0-----:R0:W1:Y:S02]  /*7910*/  SYNCS.PHASECHK.TRANS64.TRYWAIT P0, [R9+URZ], R4 ;  /* 0x00000004090075a7 */ /* 0x001064000800017f */
[----:B-1----:R-:W-:Y:S05]  /*7920*/  @!P0 NANOSLEEP.SYNCS 0x989680 ;  /* 0x009896800000895d */ /* 0x002fea0003900000 */
[----:B------:R-:W1:Y:S02]  /*7930*/  @!P0 SYNCS.PHASECHK.TRANS64 P0, [R9+URZ], R4 ;  /* 0x00000004090085a7 */ /* 0x000e64000800007f */
[----:B-1----:R-:W-:Y:S05]  /*7940*/  @!P0 BRA `(.L_x_197) ;  /* 0xfffffffc00f08947 */ /* 0x002fea000383ffff */
[----:B------:R-:W-:Y:S05]  /*7950*/  BRA `(.L_x_218) ;  /* 0xfffffff800287947 */ /* 0x000fea000383ffff */
.L_x_198:
[----:B0-----:R0:W1:Y:S02]  /*7960*/  SYNCS.PHASECHK.TRANS64.TRYWAIT P0, [R8+URZ], R5 ;  /* 0x00000005080075a7 */ /* 0x001064000800017f */
[----:B-1----:R-:W-:Y:S05]  /*7970*/  @!P0 NANOSLEEP.SYNCS 0x989680 ;  /* 0x009896800000895d */ /* 0x002fea0003900000 */
[----:B------:R-:W1:Y:S02]  /*7980*/  @!P0 SYNCS.PHASECHK.TRANS64 P0, [R8+URZ], R5 ;  /* 0x00000005080085a7 */ /* 0x000e64000800007f */
[----:B-1----:R-:W-:Y:S05]  /*7990*/  @!P0 BRA `(.L_x_198) ;  /* 0xfffffffc00f08947 */ /* 0x002fea000383ffff */
[----:B------:R-:W-:Y:S05]  /*79a0*/  BRA `(.L_x_219) ;  /* 0xfffffff800387947 */ /* 0x000fea000383ffff */
.L_x_199:
[----:B0-----:R0:W1:Y:S02]  /*79b0*/  SYNCS.PHASECHK.TRANS64.TRYWAIT P0, [R9+URZ], R4 ;  /* 0x00000004090075a7 */ /* 0x001064000800017f */
[----:B-1----:R-:W-:Y:S05]  /*79c0*/  @!P0 NANOSLEEP.SYNCS 0x989680 ;  /* 0x009896800000895d */ /* 0x002fea0003900000 */
[----:B------:R-:W1:Y:S02]  /*79d0*/  @!P0 SYNCS.PHASECHK.TRANS64 P0, [R9+URZ], R4 ;  /* 0x00000004090085a7 */ /* 0x000e64000800007f */
[----:B-1----:R-:W-:Y:S05]  /*79e0*/  @!P0 BRA `(.L_x_199) ;  /* 0xfffffffc00f08947 */ /* 0x002fea000383ffff */
[----:B------:R-:W-:Y:S05]  /*79f0*/  BRA `(.L_x_220) ;  /* 0xfffffff800487947 */ /* 0x000fea000383ffff */
.L_x_200:
[----:B0-----:R0:W1:Y:S02]  /*7a00*/  SYNCS.PHASECHK.TRANS64.TRYWAIT P0, [R8+URZ], R5 ;  /* 0x00000005080075a7 */ /* 0x001064000800017f */
[----:B-1----:R-:W-:Y:S05]  /*7a10*/  @!P0 NANOSLEEP.SYNCS 0x989680 ;  /* 0x009896800000895d */ /* 0x002fea0003900000 */
[----:B------:R-:W1:Y:S02]  /*7a20*/  @!P0 SYNCS.PHASECHK.TRANS64 P0, [R8+URZ], R5 ;  /* 0x00000005080085a7 */ /* 0x000e64000800007f */
[----:B-1----:R-:W-:Y:S05]  /*7a30*/  @!P0 BRA `(.L_x_200) ;  /* 0xfffffffc00f08947 */ /* 0x002fea000383ffff */
[----:B------:R-:W-:Y:S05]  /*7a40*/  BRA `(.L_x_221) ;  /* 0xfffffff800587947 */ /* 0x000fea000383ffff */
.L_x_201:
[----:B-1----:R1:W2:Y:S02]  /*7a50*/  SYNCS.PHASECHK.TRANS64.TRYWAIT P0, [R11+URZ], R6 ;  /* 0x000000060b0075a7 */ /* 0x0022a4000800017f */
[----:B--2---:R-:W-:Y:S05]  /*7a60*/  @!P0 NANOSLEEP.SYNCS 0x989680 ;  /* 0x009896800000895d */ /* 0x004fea0003900000 */
[----:B------:R-:W2:Y:S02]  /*7a70*/  @!P0 SYNCS.PHASECHK.TRANS64 P0, [R11+URZ], R6 ;  /* 0x000000060b0085a7 */ /* 0x000ea4000800007f */
[----:B--2---:R-:W-:Y:S05]  /*7a80*/  @!P0 BRA `(.L_x_201) ;  /* 0xfffffffc00f08947 */ /* 0x004fea000383ffff */
[----:B------:R-:W-:Y:S05]  /*7a90*/  BRA `(.L_x_222) ;  /* 0xfffffff800607947 */ /* 0x000fea000383ffff */
.L_x_223:
[----:B------:R-:W-:-:S00]  /*7aa0*/  BRA `(.L_x_223) ;  /* 0xfffffffc00fc7947 */ /* 0x000fc0000383ffff */
[----:B------:R-:W-:-:S00]  /*7ab0*/  NOP ;  /* 0x0000000000007918 */ /* 0x000fc00000000000 */
        /* <DEDUP_REMOVED lines=12> */
.L_x_224:


//--------------------- .nv.global.init           --------------------------
	.section	.nv.global.init,"aw",@progbits
.nv.global.init:
	.type		$str$22,@object
	.size		$str$22,($str$23 - $str$22)
$str$22:
        /*0000*/ 	.byte	0x6b, 0x5f, 0x74, 0x69, 0x6c, 0x65, 0x5f, 0x63, 0x6f, 0x75, 0x6e, 0x74, 0x20, 0x3e, 0x3d, 0x20
        /*0010*/ 	.byte	0x31, 0x00
	.type		$str$23,@object
	.size		$str$23,(__unnamed_1 - $str$23)
$str$23:
        /*0012*/ 	.byte	0x2f, 0x74, 0x6d, 0x70, 0x2f, 0x63, 0x75, 0x74, 0x6c, 0x61, 0x73, 0x73, 0x5f, 0x73, 0x77, 0x65
        /*0022*/ 	.byte	0x65, 0x70, 0x5f, 0x73, 0x72, 0x63, 0x2f, 0x69, 0x6e, 0x63, 0x6c, 0x75, 0x64, 0x65, 0x2f, 0x63
        /*0032*/ 	.byte	0x75, 0x74, 0x6c, 0x61, 0x73, 0x73, 0x2f, 0x67, 0x65, 0x6d, 0x6d, 0x2f, 0x63, 0x6f, 0x6c, 0x6c
        /*0042*/ 	.byte	0x65, 0x63, 0x74, 0x69, 0x76, 0x65, 0x2f, 0x73, 0x6d, 0x39, 0x30, 0x5f, 0x6d, 0x6d, 0x61, 0x5f
        /*0052*/ 	.byte	0x74, 0x6d, 0x61, 0x5f, 0x67, 0x6d, 0x6d, 0x61, 0x5f, 0x73, 0x73, 0x5f, 0x77, 0x61, 0x72, 0x70
        /*0062*/ 	.byte	0x73, 0x70, 0x65, 0x63, 0x69, 0x61, 0x6c, 0x69, 0x7a, 0x65, 0x64, 0x2e, 0x68, 0x70, 0x70, 0x00
	.type		__unnamed_1,@object
	.size		__unnamed_1,(.L_0 - __unnamed_1)
__unnamed_1:
        /*0072*/ 	.byte	0x76, 0x6f, 0x69, 0x64, 0x20, 0x63, 0x75, 0x74, 0x6c, 0x61, 0x73, 0x73, 0x3a, 0x3a, 0x67, 0x65
        /* <DEDUP_REMOVED lines=172> */
        /*0b42*/ 	.byte	0x69, 0x64, 0x65, 0x6e, 0x74, 0x69, 0x74, 0x79, 0x5d, 0x00
.L_0:


//--------------------- .nv.shared._ZN7cutlass13device_kernelINS_4gemm6kernel13GemmUniversalIN4cute5tupleIJiiiiEEENS1_10collective13CollectiveMmaINS1_34MainloopSm90TmaGmmaWarpSpecializedILi14ENS5_IJNS4_1CILi2EEENSA_ILi1EEESC_EEENS1_35KernelTmaWarpSpecializedCooperativeEEENS5_IJNSA_ILi128EEESG_NSA_ILi64EEEEEEaNS5_IJlSC_lEEEaSJ_NS4_8TiledMMAINS4_8MMA_AtomIJNS4_4SM904GMMA27MMA_64x128x32_S32S8S8_SS_TNEEEENS4_6LayoutISD_NS5_IJSC_NSA_ILi0EEESR_EEEEENS5_IJNS4_10UnderscoreESU_SU_EEEEENS4_13SM90_TMA_LOADENS4_14ComposedLayoutINS4_7SwizzleILi2ELi4ELi3EEENS4_18smem_ptr_flag_bitsILi8EEENSQ_INS5_IJNSA_ILi8EEESH_EEENS5_IJSH_SC_EEEEEEEvNS4_8identityENS4_23SM90_TMA_LOAD_MULTICASTES17_vS18_EENS_8epilogue10collective6detail29Sm90TmaWarpSpecializedAdapterINS1C_15DefaultEpilogueIaSJ_SJ_NS1B_6thread17LinearCombinationIaLi1EiiLNS1G_9ScaleType4KindE0ELNS_15FloatRoundStyleE2EaEENS1_15EpilogueDefaultEEEEEvvEEEEvNT_6ParamsE --------------------------
	.section	.nv.shared._ZN7cutlass13device_kernelINS_4gemm6kernel13GemmUniversalIN4cute5tupleIJiiiiEEENS1_10collective13CollectiveMmaINS1_34MainloopSm90TmaGmmaWarpSpecializedILi14ENS5_IJNS4_1CILi2EEENSA_ILi1EEESC_EEENS1_35KernelTmaWarpSpecializedCooperativeEEENS5_IJNSA_ILi128EEESG_NSA_ILi64EEEEEEaNS5_IJlSC_lEEEaSJ_NS4_8TiledMMAINS4_8MMA_AtomIJNS4_4SM904GMMA27MMA_64x128x32_S32S8S8_SS_TNEEEENS4_6LayoutISD_NS5_IJSC_NSA_ILi0EEESR_EEEEENS5_IJNS4_10UnderscoreESU_SU_EEEEENS4_13SM90_TMA_LOADENS4_14ComposedLayoutINS4_7SwizzleILi2ELi4ELi3EEENS4_18smem_ptr_flag_bitsILi8EEENSQ_INS5_IJNSA_ILi8EEESH_EEENS5_IJSH_SC_EEEEEEEvNS4_8identityENS4_23SM90_TMA_LOAD_MULTICASTES17_vS18_EENS_8epilogue10collective6detail29Sm90TmaWarpSpecializedAdapterINS1C_15DefaultEpilogueIaSJ_SJ_NS1B_6thread17LinearCombinationIaLi1EiiLNS1G_9ScaleType4KindE0ELNS_15FloatRoundStyleE2EaEENS1_15EpilogueDefaultEEEEEvvEEEEvNT_6ParamsE,"aw",@nobits
	.sectionflags	@""
	.align	16
	.zero		1024


//--------------------- .nv.shared.reserved.0     --------------------------
	.section	.nv.shared.reserved.0,"aw",@nobits
	.weak		__nv_reservedSMEM_offset_0_alias
	.size		__nv_reservedSMEM_offset_0_alias, 0, 0
	.other		__nv_reservedSMEM_offset_0_alias,@"STO_CUDA_RESERVED_SHARED STV_DEFAULT"
__nv_reservedSMEM_offset_0_alias:
	.zero		0


//--------------------- .nv.global                --------------------------
	.section	.nv.global,"aw",@nobits
.nv.global:
	.type		_ZN39_INTERNAL_48dc5649_4_k_cu_f199281f_83214cute1_E,@object
	.size		_ZN39_INTERNAL_48dc5649_4_k_cu_f199281f_83214cute1_E,(_ZN39_INTERNAL_48dc5649_4_k_cu_f199281f_83214cuda3std3__45__cpo6cbeginE - _ZN39_INTERNAL_48dc5649_4_k_cu_f199281f_83214cute1_E)
_ZN39_INTERNAL_48dc5649_4_k_cu_f199281f_83214cute1_E:
	.zero		1
	.type		_ZN39_INTERNAL_48dc5649_4_k_cu_f199281f_83214cuda3std3__45__cpo6cbeginE,@object
	.size		_ZN39_INTERNAL_48dc5649_4_k_cu_f199281f_83214cuda3std3__45__cpo6cbeginE,(_ZN39_INTERNAL_48dc5649_4_k_cu_f199281f_83214cuda3std3__48in_placeE - _ZN39_INTERNAL_48dc5649_4_k_cu_f199281f_83214cuda3std3__45__cpo6cbeginE)
_ZN39_INTERNAL_48dc5649_4_k_cu_f199281f_83214cuda3std3__45__cpo6cbeginE:
	.zero		1
	.type		_ZN39_INTERNAL_48dc5649_4_k_cu_f199281f_83214cuda3std3__48in_placeE,@object
	.size		_ZN39_INTERNAL_48dc5649_4_k_cu_f199281f_83214cuda3std3__48in_placeE,(_ZN39_INTERNAL_48dc5649_4_k_cu_f199281f_83214cuda3std6ranges3__45__cpo9iter_moveE - _ZN39_INTERNAL_48dc5649_4_k_cu_f199281f_83214cuda3std3__48in_placeE)
_ZN39_INTERNAL_48dc5649_4_k_cu_f199281f_83214cuda3std3__48in_placeE:
	.zero		1
	.type		_ZN39_INTERNAL_48dc5649_4_k_cu_f199281f_83214cuda3std6ranges3__45__cpo9iter_moveE,@object
	.size		_ZN39_INTERNAL_48dc5649_4_k_cu_f199281f_83214cuda3std6ranges3__45__cpo9iter_moveE,(_ZN39_INTERNAL_48dc5649_4_k_cu_f199281f_83214cuda3std3__45__cpo5beginE - _ZN39_INTERNAL_48dc5649_4_k_cu_f199281f_83214cuda3std6ranges3__45__cpo9iter_moveE)
_ZN39_INTERNAL_48dc5649_4_k_cu_f199281f_83214cuda3std6ranges3__45__cpo9iter_moveE:
	.zero		1
	.type		_ZN39_INTERNAL_48dc5649_4_k_cu_f199281f_83214cuda3std3__45__cpo5beginE,@object
	.size		_ZN39_INTERNAL_48dc5649_4_k_cu_f199281f_83214cuda3std3__45__cpo5beginE,(_ZN39_INTERNAL_48dc5649_4_k_cu_f199281f_83214cuda3std3__441_GLOBAL__N__48dc5649_4_k_cu_f199281f_83216ignoreE - _ZN39_INTERNAL_48dc5649_4_k_cu_f199281f_83214cuda3std3__45__cpo5beginE)
_ZN39_INTERNAL_48dc5649_4_k_cu_f199281f_83214cuda3std3__45__cpo5beginE:
	.zero		1
	.type		_ZN39_INTERNAL_48dc5649_4_k_cu_f199281f_83214cuda3std3__441_GLOBAL__N__48dc5649_4_k_cu_f199281f_83216ignoreE,@object
	.size		_ZN39_INTERNAL_48dc5649_4_k_cu_f199281f_83214cuda3std3__441_GLOBAL__N__48dc5649_4_k_cu_f199281f_83216ignoreE,(_ZN39_INTERNAL_48dc5649_4_k_cu_f199281f_83214cute7productE - _ZN39_INTERNAL_48dc5649_4_k_cu_f199281f_83214cuda3std3__441_GLOBAL__N__48dc5649_4_k_cu_f199281f_83216ignoreE)
_ZN39_INTERNAL_48dc5649_4_k_cu_f199281f_83214cuda3std3__441_GLOBAL__N__48dc5649_4_k_cu_f199281f_83216ignoreE:
	.zero		1
	.type		_ZN39_INTERNAL_48dc5649_4_k_cu_f199281f_83214cute7productE,@object
	.size		_ZN39_INTERNAL_48dc5649_4_k_cu_f199281f_83214cute7productE,(_ZN39_INTERNAL_48dc5649_4_k_cu_f199281f_83214cuda3std3__45__cpo3endE - _ZN39_INTERNAL_48dc5649_4_k_cu_f199281f_83214cute7productE)
_ZN39_INTERNAL_48dc5649_4_k_cu_f199281f_83214cute7productE:
	.zero		1
	.type		_ZN39_INTERNAL_48dc5649_4_k_cu_f199281f_83214cuda3std3__45__cpo3endE,@object
	.size		_ZN39_INTERNAL_48dc5649_4_k_cu_f199281f_83214cuda3std3__45__cpo3endE,(_ZN39_INTERNAL_48dc5649_4_k_cu_f199281f_83214cuda3std3__419piecewise_constructE - _ZN39_INTERNAL_48dc5649_4_k_cu_f199281f_83214cuda3std3__45__cpo3endE)
_ZN39_INTERNAL_48dc5649_4_k_cu_f199281f_83214cuda3std3__45__cpo3endE:
	.zero		1
	.type		_ZN39_INTERNAL_48dc5649_4_k_cu_f199281f_83214cuda3std3__419piecewise_constructE,@object
	.size		_ZN39_INTERNAL_48dc5649_4_k_cu_f199281f_83214cuda3std3__419piecewise_constructE,(_ZN39_INTERNAL_48dc5649_4_k_cu_f199281f_83214cuda3std3__45__cpo4cendE - _ZN39_INTERNAL_48dc5649_4_k_cu_f199281f_83214cuda3std3__419piecewise_constructE)
_ZN39_INTERNAL_48dc5649_4_k_cu_f199281f_83214cuda3std3__419piecewise_constructE:
	.zero		1
	.type		_ZN39_INTERNAL_48dc5649_4_k_cu_f199281f_83214cuda3std3__45__cpo4cendE,@object
	.size		_ZN39_INTERNAL_48dc5649_4_k_cu_f199281f_83214cuda3std3__45__cpo4cendE,(_ZN39_INTERNAL_48dc5649_4_k_cu_f199281f_83214cuda3std6ranges3__45__cpo4swapE - _ZN39_INTERNAL_48dc5649_4_k_cu_f199281f_83214cuda3std3__45__cpo4cendE)
_ZN39_INTERNAL_48dc5649_4_k_cu_f199281f_83214cuda3std3__45__cpo4cendE:
	.zero		1
	.type		_ZN39_INTERNAL_48dc5649_4_k_cu_f199281f_83214cuda3std6ranges3__45__cpo4swapE,@object
	.size		_ZN39_INTERNAL_48dc5649_4_k_cu_f199281f_83214cuda3std6ranges3__45__cpo4swapE,(.L_8 - _ZN39_INTERNAL_48dc5649_4_k_cu_f199281f_83214cuda3std6ranges3__45__cpo4swapE)
_ZN39_INTERNAL_48dc5649_4_k_cu_f199281f_83214cuda3std6ranges3__45__cpo4swapE:
	.zero		1
.L_8:


//--------------------- .nv.constant0._ZN7cutlass13device_kernelINS_4gemm6kernel13GemmUniversalIN4cute5tupleIJiiiiEEENS1_10collective13CollectiveMmaINS1_34MainloopSm90TmaGmmaWarpSpecializedILi14ENS5_IJNS4_1CILi2EEENSA_ILi1EEESC_EEENS1_35KernelTmaWarpSpecializedCooperativeEEENS5_IJNSA_ILi128EEESG_NSA_ILi64EEEEEEaNS5_IJlSC_lEEEaSJ_NS4_8TiledMMAINS4_8MMA_AtomIJNS4_4SM904GMMA27MMA_64x128x32_S32S8S8_SS_TNEEEENS4_6LayoutISD_NS5_IJSC_NSA_ILi0EEESR_EEEEENS5_IJNS4_10UnderscoreESU_SU_EEEEENS4_13SM90_TMA_LOADENS4_14ComposedLayoutINS4_7SwizzleILi2ELi4ELi3EEENS4_18smem_ptr_flag_bitsILi8EEENSQ_INS5_IJNSA_ILi8EEESH_EEENS5_IJSH_SC_EEEEEEEvNS4_8identityENS4_23SM90_TMA_LOAD_MULTICASTES17_vS18_EENS_8epilogue10collective6detail29Sm90TmaWarpSpecializedAdapterINS1C_15DefaultEpilogueIaSJ_SJ_NS1B_6thread17LinearCombinationIaLi1EiiLNS1G_9ScaleType4KindE0ELNS_15FloatRoundStyleE2EaEENS1_15EpilogueDefaultEEEEEvvEEEEvNT_6ParamsE --------------------------
	.section	.nv.constant0._ZN7cutlass13device_kernelINS_4gemm6kernel13GemmUniversalIN4cute5tupleIJiiiiEEENS1_10collective13CollectiveMmaINS1_34MainloopSm90TmaGmmaWarpSpecializedILi14ENS5_IJNS4_1CILi2EEENSA_ILi1EEESC_EEENS1_35KernelTmaWarpSpecializedCooperativeEEENS5_IJNSA_ILi128EEESG_NSA_ILi64EEEEEEaNS5_IJlSC_lEEEaSJ_NS4_8TiledMMAINS4_8MMA_AtomIJNS4_4SM904GMMA27MMA_64x128x32_S32S8S8_SS_TNEEEENS4_6LayoutISD_NS5_IJSC_NSA_ILi0EEESR_EEEEENS5_IJNS4_10UnderscoreESU_SU_EEEEENS4_13SM90_TMA_LOADENS4_14ComposedLayoutINS4_7SwizzleILi2ELi4ELi3EEENS4_18smem_ptr_flag_bitsILi8EEENSQ_INS5_IJNSA_ILi8EEESH_EEENS5_IJSH_SC_EEEEEEEvNS4_8identityENS4_23SM90_TMA_LOAD_MULTICASTES17_vS18_EENS_8epilogue10collective6detail29Sm90TmaWarpSpecializedAdapterINS1C_15DefaultEpilogueIaSJ_SJ_NS1B_6thread17LinearCombinationIaLi1EiiLNS1G_9ScaleType4KindE0ELNS_15FloatRoundStyleE2EaEENS1_15EpilogueDefaultEEEEEvvEEEEvNT_6ParamsE,"a",@progbits
	.sectionflags	@""
	.align	4
.nv.constant0._ZN7cutlass13device_kernelINS_4gemm6kernel13GemmUniversalIN4cute5tupleIJiiiiEEENS1_10collective13CollectiveMmaINS1_34MainloopSm90TmaGmmaWarpSpecializedILi14ENS5_IJNS4_1CILi2EEENSA_ILi1EEESC_EEENS1_35KernelTmaWarpSpecializedCooperativeEEENS5_IJNSA_ILi128EEESG_NSA_ILi64EEEEEEaNS5_IJlSC_lEEEaSJ_NS4_8TiledMMAINS4_8MMA_AtomIJNS4_4SM904GMMA27MMA_64x128x32_S32S8S8_SS_TNEEEENS4_6LayoutISD_NS5_IJSC_NSA_ILi0EEESR_EEEEENS5_IJNS4_10UnderscoreESU_SU_EEEEENS4_13SM90_TMA_LOADENS4_14ComposedLayoutINS4_7SwizzleILi2ELi4ELi3EEENS4_18smem_ptr_flag_bitsILi8EEENSQ_INS5_IJNSA_ILi8EEESH_EEENS5_IJSH_SC_EEEEEEEvNS4_8identityENS4_23SM90_TMA_LOAD_MULTICASTES17_vS18_EENS_8epilogue10collective6detail29Sm90TmaWarpSpecializedAdapterINS1C_15DefaultEpilogueIaSJ_SJ_NS1B_6thread17LinearCombinationIaLi1EiiLNS1G_9ScaleType4KindE0ELNS_15FloatRoundStyleE2EaEENS1_15EpilogueDefaultEEEEEvvEEEEvNT_6ParamsE:
	.zero		1664


//--------------------- SYMBOLS --------------------------

	.type		.nv.reservedSmem.offset0,@object
	.size		.nv.reservedSmem.offset0,0x4
	.type		__assertfail,@function
